//
// Generated by NVIDIA NVVM Compiler
//
// Compiler Build ID: CL-36424714
// Cuda compilation tools, release 13.0, V13.0.88
// Based on NVVM 20.0.0
//

.version 9.0
.target sm_100
.address_size 64

	// .globl	_Z5cuNTTPxS_x

.visible .entry _Z5cuNTTPxS_x(
	.param .u64 .ptr .align 1 _Z5cuNTTPxS_x_param_0,
	.param .u64 .ptr .align 1 _Z5cuNTTPxS_x_param_1,
	.param .u64 _Z5cuNTTPxS_x_param_2
)
{
	.reg .pred 	%p<7>;
	.reg .b32 	%r<37>;
	.reg .b64 	%rd<184>;

	ld.param.u64 	%rd5, [_Z5cuNTTPxS_x_param_0];
	ld.param.u64 	%rd6, [_Z5cuNTTPxS_x_param_1];
	ld.param.u64 	%rd4, [_Z5cuNTTPxS_x_param_2];
	cvta.to.global.u64 	%rd1, %rd6;
	cvta.to.global.u64 	%rd2, %rd5;
	mov.u32 	%r3, %ctaid.x;
	mov.u32 	%r4, %ntid.x;
	mov.u32 	%r5, %tid.x;
	mad.lo.s32 	%r1, %r3, %r4, %r5;
	setp.lt.s64 	%p1, %rd4, 1;
	@%p1 bra 	$L__BB0_8;
	and.b64  	%rd3, %rd4, 3;
	setp.lt.u64 	%p2, %rd4, 4;
	@%p2 bra 	$L__BB0_3;
	shr.s32 	%r6, %r1, 31;
	shr.u32 	%r7, %r6, 30;
	add.s32 	%r8, %r1, %r7;
	and.b32  	%r9, %r8, -4;
	add.s32 	%r10, %r9, %r1;
	mul.wide.s32 	%rd7, %r10, 8;
	add.s64 	%rd8, %rd2, %rd7;
	ld.global.u64 	%rd9, [%rd8];
	ld.global.u64 	%rd10, [%rd8+32];
	shr.s32 	%r11, %r8, 2;
	mul.wide.s32 	%rd11, %r11, 8;
	add.s64 	%rd12, %rd1, %rd11;
	ld.global.u64 	%rd13, [%rd12];
	mul.lo.s64 	%rd14, %rd13, %rd10;
	mul.hi.s64 	%rd15, %rd14, 155014655926305585;
	shr.u64 	%rd16, %rd15, 63;
	shr.s64 	%rd17, %rd15, 23;
	add.s64 	%rd18, %rd17, %rd16;
	mul.lo.s64 	%rd19, %rd18, 998244353;
	sub.s64 	%rd20, %rd14, %rd19;
	add.s64 	%rd21, %rd9, 998244353;
	add.s64 	%rd22, %rd21, %rd20;
	mul.hi.s64 	%rd23, %rd22, 155014655926305585;
	shr.u64 	%rd24, %rd23, 63;
	shr.s64 	%rd25, %rd23, 23;
	add.s64 	%rd26, %rd25, %rd24;
	mul.lo.s64 	%rd27, %rd26, 998244353;
	sub.s64 	%rd28, %rd22, %rd27;
	st.global.u64 	[%rd8], %rd28;
	sub.s64 	%rd29, %rd21, %rd20;
	mul.hi.s64 	%rd30, %rd29, 155014655926305585;
	shr.u64 	%rd31, %rd30, 63;
	shr.s64 	%rd32, %rd30, 23;
	add.s64 	%rd33, %rd32, %rd31;
	mul.lo.s64 	%rd34, %rd33, 998244353;
	sub.s64 	%rd35, %rd29, %rd34;
	st.global.u64 	[%rd8+32], %rd35;
	bar.sync 	0;
	shr.u32 	%r12, %r1, 31;
	add.s32 	%r13, %r1, %r12;
	and.b32  	%r14, %r13, -2;
	add.s32 	%r15, %r14, %r1;
	mul.wide.s32 	%rd36, %r15, 8;
	add.s64 	%rd37, %rd2, %rd36;
	ld.global.u64 	%rd38, [%rd37];
	ld.global.u64 	%rd39, [%rd37+16];
	sub.s32 	%r16, %r1, %r14;
	shr.s32 	%r17, %r13, 1;
	mul.wide.s32 	%rd40, %r17, 8;
	add.s64 	%rd41, %rd1, %rd40;
	ld.global.u64 	%rd42, [%rd41];
	mul.lo.s64 	%rd43, %rd42, %rd39;
	mul.hi.s64 	%rd44, %rd43, 155014655926305585;
	shr.u64 	%rd45, %rd44, 63;
	shr.s64 	%rd46, %rd44, 23;
	add.s64 	%rd47, %rd46, %rd45;
	mul.lo.s64 	%rd48, %rd47, 998244353;
	sub.s64 	%rd49, %rd43, %rd48;
	add.s64 	%rd50, %rd38, 998244353;
	add.s64 	%rd51, %rd50, %rd49;
	mul.hi.s64 	%rd52, %rd51, 155014655926305585;
	shr.u64 	%rd53, %rd52, 63;
	shr.s64 	%rd54, %rd52, 23;
	add.s64 	%rd55, %rd54, %rd53;
	mul.lo.s64 	%rd56, %rd55, 998244353;
	sub.s64 	%rd57, %rd51, %rd56;
	st.global.u64 	[%rd37], %rd57;
	sub.s64 	%rd58, %rd50, %rd49;
	mul.hi.s64 	%rd59, %rd58, 155014655926305585;
	shr.u64 	%rd60, %rd59, 63;
	shr.s64 	%rd61, %rd59, 23;
	add.s64 	%rd62, %rd61, %rd60;
	mul.lo.s64 	%rd63, %rd62, 998244353;
	sub.s64 	%rd64, %rd58, %rd63;
	st.global.u64 	[%rd37+16], %rd64;
	bar.sync 	0;
	mul.wide.s32 	%rd65, %r16, 8;
	add.s64 	%rd66, %rd37, %rd65;
	ld.global.u64 	%rd67, [%rd66];
	ld.global.u64 	%rd68, [%rd66+8];
	mul.wide.s32 	%rd69, %r1, 8;
	add.s64 	%rd70, %rd1, %rd69;
	ld.global.u64 	%rd71, [%rd70];
	mul.lo.s64 	%rd72, %rd71, %rd68;
	mul.hi.s64 	%rd73, %rd72, 155014655926305585;
	shr.u64 	%rd74, %rd73, 63;
	shr.s64 	%rd75, %rd73, 23;
	add.s64 	%rd76, %rd75, %rd74;
	mul.lo.s64 	%rd77, %rd76, 998244353;
	sub.s64 	%rd78, %rd72, %rd77;
	add.s64 	%rd79, %rd67, 998244353;
	add.s64 	%rd80, %rd79, %rd78;
	mul.hi.s64 	%rd81, %rd80, 155014655926305585;
	shr.u64 	%rd82, %rd81, 63;
	shr.s64 	%rd83, %rd81, 23;
	add.s64 	%rd84, %rd83, %rd82;
	mul.lo.s64 	%rd85, %rd84, 998244353;
	sub.s64 	%rd86, %rd80, %rd85;
	st.global.u64 	[%rd66], %rd86;
	sub.s64 	%rd87, %rd79, %rd78;
	mul.hi.s64 	%rd88, %rd87, 155014655926305585;
	shr.u64 	%rd89, %rd88, 63;
	shr.s64 	%rd90, %rd88, 23;
	add.s64 	%rd91, %rd90, %rd89;
	mul.lo.s64 	%rd92, %rd91, 998244353;
	sub.s64 	%rd93, %rd87, %rd92;
	st.global.u64 	[%rd66+8], %rd93;
	bar.sync 	0;
$L__BB0_3:
	setp.eq.s64 	%p3, %rd3, 0;
	@%p3 bra 	$L__BB0_8;
	setp.eq.s64 	%p4, %rd3, 1;
	mov.b32 	%r36, 0;
	@%p4 bra 	$L__BB0_6;
	shr.s32 	%r20, %r1, 31;
	shr.u32 	%r21, %r20, 30;
	add.s32 	%r22, %r1, %r21;
	and.b32  	%r23, %r22, -4;
	add.s32 	%r24, %r23, %r1;
	mul.wide.s32 	%rd94, %r24, 8;
	add.s64 	%rd95, %rd2, %rd94;
	ld.global.u64 	%rd96, [%rd95];
	ld.global.u64 	%rd97, [%rd95+32];
	shr.s32 	%r25, %r22, 2;
	mul.wide.s32 	%rd98, %r25, 8;
	add.s64 	%rd99, %rd1, %rd98;
	ld.global.u64 	%rd100, [%rd99];
	mul.lo.s64 	%rd101, %rd100, %rd97;
	mul.hi.s64 	%rd102, %rd101, 155014655926305585;
	shr.u64 	%rd103, %rd102, 63;
	shr.s64 	%rd104, %rd102, 23;
	add.s64 	%rd105, %rd104, %rd103;
	mul.lo.s64 	%rd106, %rd105, 998244353;
	sub.s64 	%rd107, %rd101, %rd106;
	add.s64 	%rd108, %rd96, 998244353;
	add.s64 	%rd109, %rd108, %rd107;
	mul.hi.s64 	%rd110, %rd109, 155014655926305585;
	shr.u64 	%rd111, %rd110, 63;
	shr.s64 	%rd112, %rd110, 23;
	add.s64 	%rd113, %rd112, %rd111;
	mul.lo.s64 	%rd114, %rd113, 998244353;
	sub.s64 	%rd115, %rd109, %rd114;
	st.global.u64 	[%rd95], %rd115;
	sub.s64 	%rd116, %rd108, %rd107;
	mul.hi.s64 	%rd117, %rd116, 155014655926305585;
	shr.u64 	%rd118, %rd117, 63;
	shr.s64 	%rd119, %rd117, 23;
	add.s64 	%rd120, %rd119, %rd118;
	mul.lo.s64 	%rd121, %rd120, 998244353;
	sub.s64 	%rd122, %rd116, %rd121;
	st.global.u64 	[%rd95+32], %rd122;
	bar.sync 	0;
	shr.u32 	%r26, %r1, 31;
	add.s32 	%r27, %r1, %r26;
	and.b32  	%r28, %r27, -2;
	add.s32 	%r29, %r28, %r1;
	mul.wide.s32 	%rd123, %r29, 8;
	add.s64 	%rd124, %rd2, %rd123;
	ld.global.u64 	%rd125, [%rd124];
	ld.global.u64 	%rd126, [%rd124+16];
	shr.s32 	%r30, %r27, 1;
	mul.wide.s32 	%rd127, %r30, 8;
	add.s64 	%rd128, %rd1, %rd127;
	ld.global.u64 	%rd129, [%rd128];
	mul.lo.s64 	%rd130, %rd129, %rd126;
	mul.hi.s64 	%rd131, %rd130, 155014655926305585;
	shr.u64 	%rd132, %rd131, 63;
	shr.s64 	%rd133, %rd131, 23;
	add.s64 	%rd134, %rd133, %rd132;
	mul.lo.s64 	%rd135, %rd134, 998244353;
	sub.s64 	%rd136, %rd130, %rd135;
	add.s64 	%rd137, %rd125, 998244353;
	add.s64 	%rd138, %rd137, %rd136;
	mul.hi.s64 	%rd139, %rd138, 155014655926305585;
	shr.u64 	%rd140, %rd139, 63;
	shr.s64 	%rd141, %rd139, 23;
	add.s64 	%rd142, %rd141, %rd140;
	mul.lo.s64 	%rd143, %rd142, 998244353;
	sub.s64 	%rd144, %rd138, %rd143;
	st.global.u64 	[%rd124], %rd144;
	sub.s64 	%rd145, %rd137, %rd136;
	mul.hi.s64 	%rd146, %rd145, 155014655926305585;
	shr.u64 	%rd147, %rd146, 63;
	shr.s64 	%rd148, %rd146, 23;
	add.s64 	%rd149, %rd148, %rd147;
	mul.lo.s64 	%rd150, %rd149, 998244353;
	sub.s64 	%rd151, %rd145, %rd150;
	st.global.u64 	[%rd124+16], %rd151;
	bar.sync 	0;
	mov.b32 	%r36, 2;
$L__BB0_6:
	and.b64  	%rd152, %rd4, 1;
	setp.eq.b64 	%p5, %rd152, 1;
	not.pred 	%p6, %p5;
	@%p6 bra 	$L__BB0_8;
	mov.b32 	%r31, 4;
	shr.u32 	%r32, %r31, %r36;
	div.s32 	%r33, %r1, %r32;
	mad.lo.s32 	%r34, %r33, %r32, %r1;
	mul.wide.s32 	%rd153, %r34, 8;
	add.s64 	%rd154, %rd2, %rd153;
	ld.global.u64 	%rd155, [%rd154];
	shl.b32 	%r35, %r32, 3;
	cvt.u64.u32 	%rd156, %r35;
	add.s64 	%rd157, %rd154, %rd156;
	ld.global.u64 	%rd158, [%rd157];
	mul.wide.s32 	%rd159, %r33, 8;
	add.s64 	%rd160, %rd1, %rd159;
	ld.global.u64 	%rd161, [%rd160];
	mul.lo.s64 	%rd162, %rd161, %rd158;
	mul.hi.s64 	%rd163, %rd162, 155014655926305585;
	shr.u64 	%rd164, %rd163, 63;
	shr.s64 	%rd165, %rd163, 23;
	add.s64 	%rd166, %rd165, %rd164;
	mul.lo.s64 	%rd167, %rd166, 998244353;
	sub.s64 	%rd168, %rd162, %rd167;
	add.s64 	%rd169, %rd155, 998244353;
	add.s64 	%rd170, %rd169, %rd168;
	mul.hi.s64 	%rd171, %rd170, 155014655926305585;
	shr.u64 	%rd172, %rd171, 63;
	shr.s64 	%rd173, %rd171, 23;
	add.s64 	%rd174, %rd173, %rd172;
	mul.lo.s64 	%rd175, %rd174, 998244353;
	sub.s64 	%rd176, %rd170, %rd175;
	st.global.u64 	[%rd154], %rd176;
	sub.s64 	%rd177, %rd169, %rd168;
	mul.hi.s64 	%rd178, %rd177, 155014655926305585;
	shr.u64 	%rd179, %rd178, 63;
	shr.s64 	%rd180, %rd178, 23;
	add.s64 	%rd181, %rd180, %rd179;
	mul.lo.s64 	%rd182, %rd181, 998244353;
	sub.s64 	%rd183, %rd177, %rd182;
	st.global.u64 	[%rd157], %rd183;
	bar.sync 	0;
$L__BB0_8:
	ret;

}
	// .globl	_Z6cuINTTPxS_x
.visible .entry _Z6cuINTTPxS_x(
	.param .u64 .ptr .align 1 _Z6cuINTTPxS_x_param_0,
	.param .u64 .ptr .align 1 _Z6cuINTTPxS_x_param_1,
	.param .u64 _Z6cuINTTPxS_x_param_2
)
{
	.reg .pred 	%p<7>;
	.reg .b32 	%r<37>;
	.reg .b64 	%rd<184>;

	ld.param.u64 	%rd5, [_Z6cuINTTPxS_x_param_0];
	ld.param.u64 	%rd6, [_Z6cuINTTPxS_x_param_1];
	ld.param.u64 	%rd4, [_Z6cuINTTPxS_x_param_2];
	cvta.to.global.u64 	%rd1, %rd6;
	cvta.to.global.u64 	%rd2, %rd5;
	mov.u32 	%r3, %ctaid.x;
	mov.u32 	%r4, %ntid.x;
	mov.u32 	%r5, %tid.x;
	mad.lo.s32 	%r1, %r3, %r4, %r5;
	setp.lt.s64 	%p1, %rd4, 1;
	@%p1 bra 	$L__BB1_8;
	and.b64  	%rd3, %rd4, 3;
	setp.lt.u64 	%p2, %rd4, 4;
	@%p2 bra 	$L__BB1_3;
	shr.s32 	%r6, %r1, 31;
	shr.u32 	%r7, %r6, 30;
	add.s32 	%r8, %r1, %r7;
	and.b32  	%r9, %r8, -4;
	add.s32 	%r10, %r9, %r1;
	mul.wide.s32 	%rd7, %r10, 8;
	add.s64 	%rd8, %rd2, %rd7;
	ld.global.u64 	%rd9, [%rd8];
	ld.global.u64 	%rd10, [%rd8+32];
	shr.s32 	%r11, %r8, 2;
	mul.wide.s32 	%rd11, %r11, 8;
	add.s64 	%rd12, %rd1, %rd11;
	ld.global.u64 	%rd13, [%rd12];
	mul.lo.s64 	%rd14, %rd13, %rd10;
	mul.hi.s64 	%rd15, %rd14, 155014655926305585;
	shr.u64 	%rd16, %rd15, 63;
	shr.s64 	%rd17, %rd15, 23;
	add.s64 	%rd18, %rd17, %rd16;
	mul.lo.s64 	%rd19, %rd18, 998244353;
	sub.s64 	%rd20, %rd14, %rd19;
	add.s64 	%rd21, %rd9, 998244353;
	add.s64 	%rd22, %rd21, %rd20;
	mul.hi.s64 	%rd23, %rd22, 155014655926305585;
	shr.u64 	%rd24, %rd23, 63;
	shr.s64 	%rd25, %rd23, 23;
	add.s64 	%rd26, %rd25, %rd24;
	mul.lo.s64 	%rd27, %rd26, 998244353;
	sub.s64 	%rd28, %rd22, %rd27;
	st.global.u64 	[%rd8], %rd28;
	sub.s64 	%rd29, %rd21, %rd20;
	mul.hi.s64 	%rd30, %rd29, 155014655926305585;
	shr.u64 	%rd31, %rd30, 63;
	shr.s64 	%rd32, %rd30, 23;
	add.s64 	%rd33, %rd32, %rd31;
	mul.lo.s64 	%rd34, %rd33, 998244353;
	sub.s64 	%rd35, %rd29, %rd34;
	st.global.u64 	[%rd8+32], %rd35;
	bar.sync 	0;
	shr.u32 	%r12, %r1, 31;
	add.s32 	%r13, %r1, %r12;
	and.b32  	%r14, %r13, -2;
	add.s32 	%r15, %r14, %r1;
	mul.wide.s32 	%rd36, %r15, 8;
	add.s64 	%rd37, %rd2, %rd36;
	ld.global.u64 	%rd38, [%rd37];
	ld.global.u64 	%rd39, [%rd37+16];
	sub.s32 	%r16, %r1, %r14;
	shr.s32 	%r17, %r13, 1;
	mul.wide.s32 	%rd40, %r17, 8;
	add.s64 	%rd41, %rd1, %rd40;
	ld.global.u64 	%rd42, [%rd41];
	mul.lo.s64 	%rd43, %rd42, %rd39;
	mul.hi.s64 	%rd44, %rd43, 155014655926305585;
	shr.u64 	%rd45, %rd44, 63;
	shr.s64 	%rd46, %rd44, 23;
	add.s64 	%rd47, %rd46, %rd45;
	mul.lo.s64 	%rd48, %rd47, 998244353;
	sub.s64 	%rd49, %rd43, %rd48;
	add.s64 	%rd50, %rd38, 998244353;
	add.s64 	%rd51, %rd50, %rd49;
	mul.hi.s64 	%rd52, %rd51, 155014655926305585;
	shr.u64 	%rd53, %rd52, 63;
	shr.s64 	%rd54, %rd52, 23;
	add.s64 	%rd55, %rd54, %rd53;
	mul.lo.s64 	%rd56, %rd55, 998244353;
	sub.s64 	%rd57, %rd51, %rd56;
	st.global.u64 	[%rd37], %rd57;
	sub.s64 	%rd58, %rd50, %rd49;
	mul.hi.s64 	%rd59, %rd58, 155014655926305585;
	shr.u64 	%rd60, %rd59, 63;
	shr.s64 	%rd61, %rd59, 23;
	add.s64 	%rd62, %rd61, %rd60;
	mul.lo.s64 	%rd63, %rd62, 998244353;
	sub.s64 	%rd64, %rd58, %rd63;
	st.global.u64 	[%rd37+16], %rd64;
	bar.sync 	0;
	mul.wide.s32 	%rd65, %r16, 8;
	add.s64 	%rd66, %rd37, %rd65;
	ld.global.u64 	%rd67, [%rd66];
	ld.global.u64 	%rd68, [%rd66+8];
	mul.wide.s32 	%rd69, %r1, 8;
	add.s64 	%rd70, %rd1, %rd69;
	ld.global.u64 	%rd71, [%rd70];
	mul.lo.s64 	%rd72, %rd71, %rd68;
	mul.hi.s64 	%rd73, %rd72, 155014655926305585;
	shr.u64 	%rd74, %rd73, 63;
	shr.s64 	%rd75, %rd73, 23;
	add.s64 	%rd76, %rd75, %rd74;
	mul.lo.s64 	%rd77, %rd76, 998244353;
	sub.s64 	%rd78, %rd72, %rd77;
	add.s64 	%rd79, %rd67, 998244353;
	add.s64 	%rd80, %rd79, %rd78;
	mul.hi.s64 	%rd81, %rd80, 155014655926305585;
	shr.u64 	%rd82, %rd81, 63;
	shr.s64 	%rd83, %rd81, 23;
	add.s64 	%rd84, %rd83, %rd82;
	mul.lo.s64 	%rd85, %rd84, 998244353;
	sub.s64 	%rd86, %rd80, %rd85;
	st.global.u64 	[%rd66], %rd86;
	sub.s64 	%rd87, %rd79, %rd78;
	mul.hi.s64 	%rd88, %rd87, 155014655926305585;
	shr.u64 	%rd89, %rd88, 63;
	shr.s64 	%rd90, %rd88, 23;
	add.s64 	%rd91, %rd90, %rd89;
	mul.lo.s64 	%rd92, %rd91, 998244353;
	sub.s64 	%rd93, %rd87, %rd92;
	st.global.u64 	[%rd66+8], %rd93;
	bar.sync 	0;
$L__BB1_3:
	setp.eq.s64 	%p3, %rd3, 0;
	@%p3 bra 	$L__BB1_8;
	setp.eq.s64 	%p4, %rd3, 1;
	mov.b32 	%r36, 0;
	@%p4 bra 	$L__BB1_6;
	shr.s32 	%r20, %r1, 31;
	shr.u32 	%r21, %r20, 30;
	add.s32 	%r22, %r1, %r21;
	and.b32  	%r23, %r22, -4;
	add.s32 	%r24, %r23, %r1;
	mul.wide.s32 	%rd94, %r24, 8;
	add.s64 	%rd95, %rd2, %rd94;
	ld.global.u64 	%rd96, [%rd95];
	ld.global.u64 	%rd97, [%rd95+32];
	shr.s32 	%r25, %r22, 2;
	mul.wide.s32 	%rd98, %r25, 8;
	add.s64 	%rd99, %rd1, %rd98;
	ld.global.u64 	%rd100, [%rd99];
	mul.lo.s64 	%rd101, %rd100, %rd97;
	mul.hi.s64 	%rd102, %rd101, 155014655926305585;
	shr.u64 	%rd103, %rd102, 63;
	shr.s64 	%rd104, %rd102, 23;
	add.s64 	%rd105, %rd104, %rd103;
	mul.lo.s64 	%rd106, %rd105, 998244353;
	sub.s64 	%rd107, %rd101, %rd106;
	add.s64 	%rd108, %rd96, 998244353;
	add.s64 	%rd109, %rd108, %rd107;
	mul.hi.s64 	%rd110, %rd109, 155014655926305585;
	shr.u64 	%rd111, %rd110, 63;
	shr.s64 	%rd112, %rd110, 23;
	add.s64 	%rd113, %rd112, %rd111;
	mul.lo.s64 	%rd114, %rd113, 998244353;
	sub.s64 	%rd115, %rd109, %rd114;
	st.global.u64 	[%rd95], %rd115;
	sub.s64 	%rd116, %rd108, %rd107;
	mul.hi.s64 	%rd117, %rd116, 155014655926305585;
	shr.u64 	%rd118, %rd117, 63;
	shr.s64 	%rd119, %rd117, 23;
	add.s64 	%rd120, %rd119, %rd118;
	mul.lo.s64 	%rd121, %rd120, 998244353;
	sub.s64 	%rd122, %rd116, %rd121;
	st.global.u64 	[%rd95+32], %rd122;
	bar.sync 	0;
	shr.u32 	%r26, %r1, 31;
	add.s32 	%r27, %r1, %r26;
	and.b32  	%r28, %r27, -2;
	add.s32 	%r29, %r28, %r1;
	mul.wide.s32 	%rd123, %r29, 8;
	add.s64 	%rd124, %rd2, %rd123;
	ld.global.u64 	%rd125, [%rd124];
	ld.global.u64 	%rd126, [%rd124+16];
	shr.s32 	%r30, %r27, 1;
	mul.wide.s32 	%rd127, %r30, 8;
	add.s64 	%rd128, %rd1, %rd127;
	ld.global.u64 	%rd129, [%rd128];
	mul.lo.s64 	%rd130, %rd129, %rd126;
	mul.hi.s64 	%rd131, %rd130, 155014655926305585;
	shr.u64 	%rd132, %rd131, 63;
	shr.s64 	%rd133, %rd131, 23;
	add.s64 	%rd134, %rd133, %rd132;
	mul.lo.s64 	%rd135, %rd134, 998244353;
	sub.s64 	%rd136, %rd130, %rd135;
	add.s64 	%rd137, %rd125, 998244353;
	add.s64 	%rd138, %rd137, %rd136;
	mul.hi.s64 	%rd139, %rd138, 155014655926305585;
	shr.u64 	%rd140, %rd139, 63;
	shr.s64 	%rd141, %rd139, 23;
	add.s64 	%rd142, %rd141, %rd140;
	mul.lo.s64 	%rd143, %rd142, 998244353;
	sub.s64 	%rd144, %rd138, %rd143;
	st.global.u64 	[%rd124], %rd144;
	sub.s64 	%rd145, %rd137, %rd136;
	mul.hi.s64 	%rd146, %rd145, 155014655926305585;
	shr.u64 	%rd147, %rd146, 63;
	shr.s64 	%rd148, %rd146, 23;
	add.s64 	%rd149, %rd148, %rd147;
	mul.lo.s64 	%rd150, %rd149, 998244353;
	sub.s64 	%rd151, %rd145, %rd150;
	st.global.u64 	[%rd124+16], %rd151;
	bar.sync 	0;
	mov.b32 	%r36, 2;
$L__BB1_6:
	and.b64  	%rd152, %rd4, 1;
	setp.eq.b64 	%p5, %rd152, 1;
	not.pred 	%p6, %p5;
	@%p6 bra 	$L__BB1_8;
	mov.b32 	%r31, 4;
	shr.u32 	%r32, %r31, %r36;
	div.s32 	%r33, %r1, %r32;
	mad.lo.s32 	%r34, %r33, %r32, %r1;
	mul.wide.s32 	%rd153, %r34, 8;
	add.s64 	%rd154, %rd2, %rd153;
	ld.global.u64 	%rd155, [%rd154];
	shl.b32 	%r35, %r32, 3;
	cvt.u64.u32 	%rd156, %r35;
	add.s64 	%rd157, %rd154, %rd156;
	ld.global.u64 	%rd158, [%rd157];
	mul.wide.s32 	%rd159, %r33, 8;
	add.s64 	%rd160, %rd1, %rd159;
	ld.global.u64 	%rd161, [%rd160];
	mul.lo.s64 	%rd162, %rd161, %rd158;
	mul.hi.s64 	%rd163, %rd162, 155014655926305585;
	shr.u64 	%rd164, %rd163, 63;
	shr.s64 	%rd165, %rd163, 23;
	add.s64 	%rd166, %rd165, %rd164;
	mul.lo.s64 	%rd167, %rd166, 998244353;
	sub.s64 	%rd168, %rd162, %rd167;
	add.s64 	%rd169, %rd155, 998244353;
	add.s64 	%rd170, %rd169, %rd168;
	mul.hi.s64 	%rd171, %rd170, 155014655926305585;
	shr.u64 	%rd172, %rd171, 63;
	shr.s64 	%rd173, %rd171, 23;
	add.s64 	%rd174, %rd173, %rd172;
	mul.lo.s64 	%rd175, %rd174, 998244353;
	sub.s64 	%rd176, %rd170, %rd175;
	st.global.u64 	[%rd154], %rd176;
	sub.s64 	%rd177, %rd169, %rd168;
	mul.hi.s64 	%rd178, %rd177, 155014655926305585;
	shr.u64 	%rd179, %rd178, 63;
	shr.s64 	%rd180, %rd178, 23;
	add.s64 	%rd181, %rd180, %rd179;
	mul.lo.s64 	%rd182, %rd181, 998244353;
	sub.s64 	%rd183, %rd177, %rd182;
	st.global.u64 	[%rd157], %rd183;
	bar.sync 	0;
$L__BB1_8:
	ret;

}
	// .globl	_Z9cuSwapInvPxS_
.visible .entry _Z9cuSwapInvPxS_(
	.param .u64 .ptr .align 1 _Z9cuSwapInvPxS__param_0,
	.param .u64 .ptr .align 1 _Z9cuSwapInvPxS__param_1
)
{
	.reg .pred 	%p<2>;
	.reg .b32 	%r<5>;
	.reg .b64 	%rd<18>;

	ld.param.u64 	%rd4, [_Z9cuSwapInvPxS__param_0];
	ld.param.u64 	%rd5, [_Z9cuSwapInvPxS__param_1];
	cvta.to.global.u64 	%rd6, %rd5;
	mov.u32 	%r1, %ctaid.x;
	mov.u32 	%r2, %ntid.x;
	mov.u32 	%r3, %tid.x;
	mad.lo.s32 	%r4, %r1, %r2, %r3;
	cvt.s64.s32 	%rd1, %r4;
	mul.wide.s32 	%rd7, %r4, 8;
	add.s64 	%rd2, %rd6, %rd7;
	ld.global.u64 	%rd3, [%rd2];
	setp.le.s64 	%p1, %rd3, %rd1;
	@%p1 bra 	$L__BB2_2;
	cvta.to.global.u64 	%rd8, %rd4;
	shl.b64 	%rd9, %rd1, 3;
	add.s64 	%rd10, %rd8, %rd9;
	ld.global.u64 	%rd11, [%rd10];
	shl.b64 	%rd12, %rd3, 3;
	add.s64 	%rd13, %rd8, %rd12;
	ld.global.u64 	%rd14, [%rd13];
	st.global.u64 	[%rd10], %rd14;
	ld.global.u64 	%rd15, [%rd2];
	shl.b64 	%rd16, %rd15, 3;
	add.s64 	%rd17, %rd8, %rd16;
	st.global.u64 	[%rd17], %rd11;
$L__BB2_2:
	ret;

}


// ===== COMPILED SASS (sm_100) =====

	.target	sm_100

	.elftype	@"ET_EXEC"


//--------------------- .note.nv.tkinfo           --------------------------
	.section	.note.nv.tkinfo,"",@"SHT_NOTE"
	.sectionflags	@"SHF_NOTE_NV_TKINFO"
	.tkinfo
        /*0018*/ 	.word	0x00000002
        /*0030*/ 	.string	""
        /*0030*/ 	.string	"ptxas"
        /*0030*/ 	.string	"Cuda compilation tools, release 13.0, V13.0.88"
        /*0030*/ 	.string	"Build cuda_13.0.r13.0/compiler.36424714_0"
        /*0030*/ 	.string	"-arch sm_100 -m 64 "



//--------------------- .note.nv.cuinfo           --------------------------
	.section	.note.nv.cuinfo,"",@"SHT_NOTE"
	.sectionflags	@"SHF_NOTE_NV_CUINFO"
        /*0018*/ 	.short	0x0002
        /*001a*/ 	.short	0x0064
        /*001c*/ 	.short	0x0082
	.zero		2


//--------------------- .nv.info                  --------------------------
	.section	.nv.info,"",@"SHT_CUDA_INFO"
	.align	4


	//----- nvinfo : EIATTR_REGCOUNT
	.align		4
        /*0000*/ 	.byte	0x04, 0x2f
        /*0002*/ 	.short	(.L_1 - .L_0)
	.align		4
.L_0:
        /*0004*/ 	.word	index@(_Z5cuNTTPxS_x)
        /*0008*/ 	.word	0x0000001c


	//----- nvinfo : EIATTR_FRAME_SIZE
	.align		4
.L_1:
        /*000c*/ 	.byte	0x04, 0x11
        /*000e*/ 	.short	(.L_3 - .L_2)
	.align		4
.L_2:
        /*0010*/ 	.word	index@(_Z5cuNTTPxS_x)
        /*0014*/ 	.word	0x00000000


	//----- nvinfo : EIATTR_REGCOUNT
	.align		4
.L_3:
        /*0018*/ 	.byte	0x04, 0x2f
        /*001a*/ 	.short	(.L_5 - .L_4)
	.align		4
.L_4:
        /*001c*/ 	.word	index@(_Z6cuINTTPxS_x)
        /*0020*/ 	.word	0x0000001c


	//----- nvinfo : EIATTR_FRAME_SIZE
	.align		4
.L_5:
        /*0024*/ 	.byte	0x04, 0x11
        /*0026*/ 	.short	(.L_7 - .L_6)
	.align		4
.L_6:
        /*0028*/ 	.word	index@(_Z6cuINTTPxS_x)
        /*002c*/ 	.word	0x00000000


	//----- nvinfo : EIATTR_REGCOUNT
	.align		4
.L_7:
        /*0030*/ 	.byte	0x04, 0x2f
        /*0032*/ 	.short	(.L_9 - .L_8)
	.align		4
.L_8:
        /*0034*/ 	.word	index@(_Z9cuSwapInvPxS_)
        /*0038*/ 	.word	0x0000000e


	//----- nvinfo : EIATTR_FRAME_SIZE
	.align		4
.L_9:
        /*003c*/ 	.byte	0x04, 0x11
        /*003e*/ 	.short	(.L_11 - .L_10)
	.align		4
.L_10:
        /*0040*/ 	.word	index@(_Z9cuSwapInvPxS_)
        /*0044*/ 	.word	0x00000000


	//----- nvinfo : EIATTR_MIN_STACK_SIZE
	.align		4
.L_11:
        /*0048*/ 	.byte	0x04, 0x12
        /*004a*/ 	.short	(.L_13 - .L_12)
	.align		4
.L_12:
        /*004c*/ 	.word	index@(_Z9cuSwapInvPxS_)
        /*0050*/ 	.word	0x00000000


	//----- nvinfo : EIATTR_MIN_STACK_SIZE
	.align		4
.L_13:
        /*0054*/ 	.byte	0x04, 0x12
        /*0056*/ 	.short	(.L_15 - .L_14)
	.align		4
.L_14:
        /*0058*/ 	.word	index@(_Z6cuINTTPxS_x)
        /*005c*/ 	.word	0x00000000


	//----- nvinfo : EIATTR_MIN_STACK_SIZE
	.align		4
.L_15:
        /*0060*/ 	.byte	0x04, 0x12
        /*0062*/ 	.short	(.L_17 - .L_16)
	.align		4
.L_16:
        /*0064*/ 	.word	index@(_Z5cuNTTPxS_x)
        /*0068*/ 	.word	0x00000000
.L_17:


//--------------------- .nv.compat                --------------------------
	.section	.nv.compat,"",@"SHT_CUDA_COMPAT_INFO"
	.align	4
        /*0000*/ 	.byte	0x02, 0x09, 0x00, 0x00, 0x02, 0x02, 0x01, 0x00, 0x02, 0x05, 0x05, 0x00, 0x03, 0x07, 0x01, 0x01
        /*0010*/ 	.byte	0x02, 0x03, 0x00, 0x00, 0x02, 0x06, 0x01, 0x00, 0x04, 0x0b, 0x08, 0x00, 0x09, 0x00, 0x00, 0x00
        /*0020*/ 	.byte	0x00, 0x00, 0x00, 0x00


//--------------------- .nv.info._Z9cuSwapInvPxS_ --------------------------
	.section	.nv.info._Z9cuSwapInvPxS_,"",@"SHT_CUDA_INFO"
	.sectionflags	@""
	.align	4


	//----- nvinfo : EIATTR_CUDA_API_VERSION
	.align		4
        /*0000*/ 	.byte	0x04, 0x37
        /*0002*/ 	.short	(.L_19 - .L_18)
.L_18:
        /*0004*/ 	.word	0x00000082


	//----- nvinfo : EIATTR_KPARAM_INFO
	.align		4
.L_19:
        /*0008*/ 	.byte	0x04, 0x17
        /*000a*/ 	.short	(.L_21 - .L_20)
.L_20:
        /*000c*/ 	.word	0x00000000
        /*0010*/ 	.short	0x0001
        /*0012*/ 	.short	0x0008
        /*0014*/ 	.byte	0x00, 0xf5, 0x21, 0x00


	//----- nvinfo : EIATTR_KPARAM_INFO
	.align		4
.L_21:
        /*0018*/ 	.byte	0x04, 0x17
        /*001a*/ 	.short	(.L_23 - .L_22)
.L_22:
        /*001c*/ 	.word	0x00000000
        /*0020*/ 	.short	0x0000
        /*0022*/ 	.short	0x0000
        /*0024*/ 	.byte	0x00, 0xf5, 0x21, 0x00


	//----- nvinfo : EIATTR_SPARSE_MMA_MASK
	.align		4
.L_23:
        /*0028*/ 	.byte	0x03, 0x50
        /*002a*/ 	.short	0x0000


	//----- nvinfo : EIATTR_MAXREG_COUNT
	.align		4
        /*002c*/ 	.byte	0x03, 0x1b
        /*002e*/ 	.short	0x00ff


	//----- nvinfo : EIATTR_MERCURY_ISA_VERSION
	.align		4
        /*0030*/ 	.byte	0x03, 0x5f
        /*0032*/ 	.short	0x0101


	//----- nvinfo : EIATTR_VRC_CTA_INIT_COUNT
	.align		4
        /*0034*/ 	.byte	0x02, 0x4a
	.zero		1
	.zero		1


	//----- nvinfo : EIATTR_EXIT_INSTR_OFFSETS
	.align		4
        /*0038*/ 	.byte	0x04, 0x1c
        /*003a*/ 	.short	(.L_25 - .L_24)


	//   ....[0]....
.L_24:
        /*003c*/ 	.word	0x000000c0


	//   ....[1]....
        /*0040*/ 	.word	0x00000190


	//----- nvinfo : EIATTR_CBANK_PARAM_SIZE
	.align		4
.L_25:
        /*0044*/ 	.byte	0x03, 0x19
        /*0046*/ 	.short	0x0010


	//----- nvinfo : EIATTR_PARAM_CBANK
	.align		4
        /*0048*/ 	.byte	0x04, 0x0a
        /*004a*/ 	.short	(.L_27 - .L_26)
	.align		4
.L_26:
        /*004c*/ 	.word	index@(.nv.constant0._Z9cuSwapInvPxS_)
        /*0050*/ 	.short	0x0380
        /*0052*/ 	.short	0x0010


	//----- nvinfo : EIATTR_SW_WAR
	.align		4
.L_27:
        /*0054*/ 	.byte	0x04, 0x36
        /*0056*/ 	.short	(.L_29 - .L_28)
.L_28:
        /*0058*/ 	.word	0x00000008
.L_29:


//--------------------- .nv.info._Z6cuINTTPxS_x   --------------------------
	.section	.nv.info._Z6cuINTTPxS_x,"",@"SHT_CUDA_INFO"
	.sectionflags	@""
	.align	4


	//----- nvinfo : EIATTR_CUDA_API_VERSION
	.align		4
        /*0000*/ 	.byte	0x04, 0x37
        /*0002*/ 	.short	(.L_31 - .L_30)
.L_30:
        /*0004*/ 	.word	0x00000082


	//----- nvinfo : EIATTR_KPARAM_INFO
	.align		4
.L_31:
        /*0008*/ 	.byte	0x04, 0x17
        /*000a*/ 	.short	(.L_33 - .L_32)
.L_32:
        /*000c*/ 	.word	0x00000000
        /*0010*/ 	.short	0x0002
        /*0012*/ 	.short	0x0010
        /*0014*/ 	.byte	0x00, 0xf0, 0x21, 0x00


	//----- nvinfo : EIATTR_KPARAM_INFO
	.align		4
.L_33:
        /*0018*/ 	.byte	0x04, 0x17
        /*001a*/ 	.short	(.L_35 - .L_34)
.L_34:
        /*001c*/ 	.word	0x00000000
        /*0020*/ 	.short	0x0001
        /*0022*/ 	.short	0x0008
        /*0024*/ 	.byte	0x00, 0xf5, 0x21, 0x00


	//----- nvinfo : EIATTR_KPARAM_INFO
	.align		4
.L_35:
        /*0028*/ 	.byte	0x04, 0x17
        /*002a*/ 	.short	(.L_37 - .L_36)
.L_36:
        /*002c*/ 	.word	0x00000000
        /*0030*/ 	.short	0x0000
        /*0032*/ 	.short	0x0000
        /*0034*/ 	.byte	0x00, 0xf5, 0x21, 0x00


	//----- nvinfo : EIATTR_SPARSE_MMA_MASK
	.align		4
.L_37:
        /*0038*/ 	.byte	0x03, 0x50
        /*003a*/ 	.short	0x0000


	//----- nvinfo : EIATTR_MAXREG_COUNT
	.align		4
        /*003c*/ 	.byte	0x03, 0x1b
        /*003e*/ 	.short	0x00ff


	//----- nvinfo : EIATTR_NUM_BARRIERS
	.align		4
        /*0040*/ 	.byte	0x02, 0x4c
        /*0042*/ 	.byte	0x01
	.zero		1


	//----- nvinfo : EIATTR_MERCURY_ISA_VERSION
	.align		4
        /*0044*/ 	.byte	0x03, 0x5f
        /*0046*/ 	.short	0x0101


	//----- nvinfo : EIATTR_VRC_CTA_INIT_COUNT
	.align		4
        /*0048*/ 	.byte	0x02, 0x4a
	.zero		1
	.zero		1


	//----- nvinfo : EIATTR_EXIT_INSTR_OFFSETS
	.align		4
        /*004c*/ 	.byte	0x04, 0x1c
        /*004e*/ 	.short	(.L_39 - .L_38)


	//   ....[0]....
.L_38:
        /*0050*/ 	.word	0x00000080


	//   ....[1]....
        /*0054*/ 	.word	0x00000f70


	//   ....[2]....
        /*0058*/ 	.word	0x000019d0


	//   ....[3]....
        /*005c*/ 	.word	0x00002070


	//----- nvinfo : EIATTR_CBANK_PARAM_SIZE
	.align		4
.L_39:
        /*0060*/ 	.byte	0x03, 0x19
        /*0062*/ 	.short	0x0018


	//----- nvinfo : EIATTR_PARAM_CBANK
	.align		4
        /*0064*/ 	.byte	0x04, 0x0a
        /*0066*/ 	.short	(.L_41 - .L_40)
	.align		4
.L_40:
        /*0068*/ 	.word	index@(.nv.constant0._Z6cuINTTPxS_x)
        /*006c*/ 	.short	0x0380
        /*006e*/ 	.short	0x0018


	//----- nvinfo : EIATTR_SW_WAR
	.align		4
.L_41:
        /*0070*/ 	.byte	0x04, 0x36
        /*0072*/ 	.short	(.L_43 - .L_42)
.L_42:
        /*0074*/ 	.word	0x00000008
.L_43:


//--------------------- .nv.info._Z5cuNTTPxS_x    --------------------------
	.section	.nv.info._Z5cuNTTPxS_x,"",@"SHT_CUDA_INFO"
	.sectionflags	@""
	.align	4


	//----- nvinfo : EIATTR_CUDA_API_VERSION
	.align		4
        /*0000*/ 	.byte	0x04, 0x37
        /*0002*/ 	.short	(.L_45 - .L_44)
.L_44:
        /*0004*/ 	.word	0x00000082


	//----- nvinfo : EIATTR_KPARAM_INFO
	.align		4
.L_45:
        /*0008*/ 	.byte	0x04, 0x17
        /*000a*/ 	.short	(.L_47 - .L_46)
.L_46:
        /*000c*/ 	.word	0x00000000
        /*0010*/ 	.short	0x0002
        /*0012*/ 	.short	0x0010
        /*0014*/ 	.byte	0x00, 0xf0, 0x21, 0x00


	//----- nvinfo : EIATTR_KPARAM_INFO
	.align		4
.L_47:
        /*0018*/ 	.byte	0x04, 0x17
        /*001a*/ 	.short	(.L_49 - .L_48)
.L_48:
        /*001c*/ 	.word	0x00000000
        /*0020*/ 	.short	0x0001
        /*0022*/ 	.short	0x0008
        /*0024*/ 	.byte	0x00, 0xf5, 0x21, 0x00


	//----- nvinfo : EIATTR_KPARAM_INFO
	.align		4
.L_49:
        /*0028*/ 	.byte	0x04, 0x17
        /*002a*/ 	.short	(.L_51 - .L_50)
.L_50:
        /*002c*/ 	.word	0x00000000
        /*0030*/ 	.short	0x0000
        /*0032*/ 	.short	0x0000
        /*0034*/ 	.byte	0x00, 0xf5, 0x21, 0x00


	//----- nvinfo : EIATTR_SPARSE_MMA_MASK
	.align		4
.L_51:
        /*0038*/ 	.byte	0x03, 0x50
        /*003a*/ 	.short	0x0000


	//----- nvinfo : EIATTR_MAXREG_COUNT
	.align		4
        /*003c*/ 	.byte	0x03, 0x1b
        /*003e*/ 	.short	0x00ff


	//----- nvinfo : EIATTR_NUM_BARRIERS
	.align		4
        /*0040*/ 	.byte	0x02, 0x4c
        /*0042*/ 	.byte	0x01
	.zero		1


	//----- nvinfo : EIATTR_MERCURY_ISA_VERSION
	.align		4
        /*0044*/ 	.byte	0x03, 0x5f
        /*0046*/ 	.short	0x0101


	//----- nvinfo : EIATTR_VRC_CTA_INIT_COUNT
	.align		4
        /*0048*/ 	.byte	0x02, 0x4a
	.zero		1
	.zero		1


	//----- nvinfo : EIATTR_EXIT_INSTR_OFFSETS
	.align		4
        /*004c*/ 	.byte	0x04, 0x1c
        /*004e*/ 	.short	(.L_53 - .L_52)


	//   ....[0]....
.L_52:
        /*0050*/ 	.word	0x00000080


	//   ....[1]....
        /*0054*/ 	.word	0x00000f70


	//   ....[2]....
        /*0058*/ 	.word	0x000019d0


	//   ....[3]....
        /*005c*/ 	.word	0x00002070


	//----- nvinfo : EIATTR_CBANK_PARAM_SIZE
	.align		4
.L_53:
        /*0060*/ 	.byte	0x03, 0x19
        /*0062*/ 	.short	0x0018


	//----- nvinfo : EIATTR_PARAM_CBANK
	.align		4
        /*0064*/ 	.byte	0x04, 0x0a
        /*0066*/ 	.short	(.L_55 - .L_54)
	.align		4
.L_54:
        /*0068*/ 	.word	index@(.nv.constant0._Z5cuNTTPxS_x)
        /*006c*/ 	.short	0x0380
        /*006e*/ 	.short	0x0018


	//----- nvinfo : EIATTR_SW_WAR
	.align		4
.L_55:
        /*0070*/ 	.byte	0x04, 0x36
        /*0072*/ 	.short	(.L_57 - .L_56)
.L_56:
        /*0074*/ 	.word	0x00000008
.L_57:


//--------------------- .nv.callgraph             --------------------------
	.section	.nv.callgraph,"",@"SHT_CUDA_CALLGRAPH"
	.align	4
	.sectionentsize	8
	.align		4
        /*0000*/ 	.word	0x00000000
	.align		4
        /*0004*/ 	.word	0xffffffff
	.align		4
        /*0008*/ 	.word	0x00000000
	.align		4
        /*000c*/ 	.word	0xfffffffe
	.align		4
        /*0010*/ 	.word	0x00000000
	.align		4
        /*0014*/ 	.word	0xfffffffd
	.align		4
        /*0018*/ 	.word	0x00000000
	.align		4
        /*001c*/ 	.word	0xfffffffc


//--------------------- .text._Z9cuSwapInvPxS_    --------------------------
	.section	.text._Z9cuSwapInvPxS_,"ax",@progbits
	.align	128
        .global         _Z9cuSwapInvPxS_
        .type           _Z9cuSwapInvPxS_,@function
        .size           _Z9cuSwapInvPxS_,(.L_x_7 - _Z9cuSwapInvPxS_)
        .other          _Z9cuSwapInvPxS_,@"STO_CUDA_ENTRY STV_DEFAULT"
_Z9cuSwapInvPxS_:
.text._Z9cuSwapInvPxS_:
[----:B------:R-:W-:Y:S01]  /*0000*/  LDC R1, c[0x0][0x37c] ;  /* 0x0000df00ff017b82 */ /* 0x000fe20000000800 */
[----:B------:R-:W0:Y:S07]  /*0010*/  S2R R0, SR_TID.X ;  /* 0x0000000000007919 */ /* 0x000e2e0000002100 */
[----:B------:R-:W0:Y:S01]  /*0020*/  S2UR UR6, SR_CTAID.X ;  /* 0x00000000000679c3 */ /* 0x000e220000002500 */
[----:B------:R-:W1:Y:S07]  /*0030*/  LDCU.64 UR4, c[0x0][0x358] ;  /* 0x00006b00ff0477ac */ /* 0x000e6e0008000a00 */
[----:B------:R-:W0:Y:S08]  /*0040*/  LDC R7, c[0x0][0x360] ;  /* 0x0000d800ff077b82 */ /* 0x000e300000000800 */
[----:B------:R-:W2:Y:S01]  /*0050*/  LDC.64 R2, c[0x0][0x388] ;  /* 0x0000e200ff027b82 */ /* 0x000ea20000000a00 */
[----:B0-----:R-:W-:-:S04]  /*0060*/  IMAD R7, R7, UR6, R0 ;  /* 0x0000000607077c24 */ /* 0x001fc8000f8e0200 */
[----:B--2---:R-:W-:-:S05]  /*0070*/  IMAD.WIDE R2, R7, 0x8, R2 ;  /* 0x0000000807027825 */ /* 0x004fca00078e0202 */
[----:B-1----:R-:W2:Y:S01]  /*0080*/  LDG.E.64 R4, desc[UR4][R2.64] ;  /* 0x0000000402047981 */ /* 0x002ea2000c1e1b00 */
[----:B------:R-:W-:Y:S02]  /*0090*/  SHF.R.S32.HI R0, RZ, 0x1f, R7 ;  /* 0x0000001fff007819 */ /* 0x000fe40000011407 */
[----:B--2---:R-:W-:-:S04]  /*00a0*/  ISETP.GT.U32.AND P0, PT, R4, R7, PT ;  /* 0x000000070400720c */ /* 0x004fc80003f04070 */
[----:B------:R-:W-:-:S13]  /*00b0*/  ISETP.GT.AND.EX P0, PT, R5, R0, PT, P0 ;  /* 0x000000000500720c */ /* 0x000fda0003f04300 */
[----:B------:R-:W-:Y:S05]  /*00c0*/  @!P0 EXIT ;  /* 0x000000000000894d */ /* 0x000fea0003800000 */
[----:B------:R-:W0:Y:S02]  /*00d0*/  LDCU.64 UR6, c[0x0][0x380] ;  /* 0x00007000ff0677ac */ /* 0x000e240008000a00 */
[----:B0-----:R-:W-:-:S04]  /*00e0*/  LEA R8, P0, R4, UR6, 0x3 ;  /* 0x0000000604087c11 */ /* 0x001fc8000f8018ff */
[----:B------:R-:W-:-:S06]  /*00f0*/  LEA.HI.X R9, R4, UR7, R5, 0x3, P0 ;  /* 0x0000000704097c11 */ /* 0x000fcc00080f1c05 */
[----:B------:R-:W2:Y:S01]  /*0100*/  LDG.E.64 R8, desc[UR4][R8.64] ;  /* 0x0000000408087981 */ /* 0x000ea2000c1e1b00 */
[----:B------:R-:W-:-:S04]  /*0110*/  LEA R4, P0, R7, UR6, 0x3 ;  /* 0x0000000607047c11 */ /* 0x000fc8000f8018ff */
[----:B------:R-:W-:-:S05]  /*0120*/  LEA.HI.X R5, R7, UR7, R0, 0x3, P0 ;  /* 0x0000000707057c11 */ /* 0x000fca00080f1c00 */
[----:B------:R-:W3:Y:S04]  /*0130*/  LDG.E.64 R6, desc[UR4][R4.64] ;  /* 0x0000000404067981 */ /* 0x000ee8000c1e1b00 */
[----:B--2---:R-:W-:Y:S04]  /*0140*/  STG.E.64 desc[UR4][R4.64], R8 ;  /* 0x0000000804007986 */ /* 0x004fe8000c101b04 */
[----:B------:R-:W2:Y:S02]  /*0150*/  LDG.E.64 R2, desc[UR4][R2.64] ;  /* 0x0000000402027981 */ /* 0x000ea4000c1e1b00 */
[----:B--2---:R-:W-:-:S04]  /*0160*/  LEA R10, P0, R2, UR6, 0x3 ;  /* 0x00000006020a7c11 */ /* 0x004fc8000f8018ff */
[----:B------:R-:W-:-:S05]  /*0170*/  LEA.HI.X R11, R2, UR7, R3, 0x3, P0 ;  /* 0x00000007020b7c11 */ /* 0x000fca00080f1c03 */
[----:B---3--:R-:W-:Y:S01]  /*0180*/  STG.E.64 desc[UR4][R10.64], R6 ;  /* 0x000000060a007986 */ /* 0x008fe2000c101b04 */
[----:B------:R-:W-:Y:S05]  /*0190*/  EXIT ;  /* 0x000000000000794d */ /* 0x000fea0003800000 */
.L_x_0:
[----:B------:R-:W-:-:S00]  /*01a0*/  BRA `(.L_x_0) ;  /* 0xfffffffc00fc7947 */ /* 0x000fc0000383ffff */
[----:B------:R-:W-:-:S00]  /*01b0*/  NOP ;  /* 0x0000000000007918 */ /* 0x000fc00000000000 */
        /* <DEDUP_REMOVED lines=12> */
.L_x_7:


//--------------------- .text._Z6cuINTTPxS_x      --------------------------
	.section	.text._Z6cuINTTPxS_x,"ax",@progbits
	.align	128
        .global         _Z6cuINTTPxS_x
        .type           _Z6cuINTTPxS_x,@function
        .size           _Z6cuINTTPxS_x,(.L_x_8 - _Z6cuINTTPxS_x)
        .other          _Z6cuINTTPxS_x,@"STO_CUDA_ENTRY STV_DEFAULT"
_Z6cuINTTPxS_x:
.text._Z6cuINTTPxS_x:
[----:B------:R-:W-:Y:S08]  /*0000*/  LDC R1, c[0x0][0x37c] ;  /* 0x0000df00ff017b82 */ /* 0x000ff00000000800 */
[----:B------:R-:W0:Y:S01]  /*0010*/  LDC.64 R2, c[0x0][0x390] ;  /* 0x0000e400ff027b82 */ /* 0x000e220000000a00 */
[----:B------:R-:W1:Y:S07]  /*0020*/  S2R R5, SR_TID.X ;  /* 0x0000000000057919 */ /* 0x000e6e0000002100 */
[----:B------:R-:W1:Y:S08]  /*0030*/  S2UR UR4, SR_CTAID.X ;  /* 0x00000000000479c3 */ /* 0x000e700000002500 */
[----:B------:R-:W1:Y:S01]  /*0040*/  LDC R0, c[0x0][0x360] ;  /* 0x0000d800ff007b82 */ /* 0x000e620000000800 */
[----:B0-----:R-:W-:-:S04]  /*0050*/  ISETP.GE.U32.AND P0, PT, R2, 0x1, PT ;  /* 0x000000010200780c */ /* 0x001fc80003f06070 */
[----:B------:R-:W-:Y:S01]  /*0060*/  ISETP.GE.AND.EX P0, PT, R3, RZ, PT, P0 ;  /* 0x000000ff0300720c */ /* 0x000fe20003f06300 */
[----:B-1----:R-:W-:-:S12]  /*0070*/  IMAD R0, R0, UR4, R5 ;  /* 0x0000000400007c24 */ /* 0x002fd8000f8e0205 */
[----:B------:R-:W-:Y:S05]  /*0080*/  @!P0 EXIT ;  /* 0x000000000000894d */ /* 0x000fea0003800000 */
[C---:B------:R-:W-:Y:S01]  /*0090*/  ISETP.GE.U32.AND P1, PT, R2.reuse, 0x4, PT ;  /* 0x000000040200780c */ /* 0x040fe20003f26070 */
[----:B------:R-:W0:Y:S01]  /*00a0*/  LDCU.64 UR6, c[0x0][0x358] ;  /* 0x00006b00ff0677ac */ /* 0x000e220008000a00 */
[----:B------:R-:W-:Y:S02]  /*00b0*/  LOP3.LUT R18, R2, 0x3, RZ, 0xc0, !PT ;  /* 0x0000000302127812 */ /* 0x000fe400078ec0ff */
[----:B------:R-:W-:Y:S02]  /*00c0*/  ISETP.GE.U32.AND.EX P1, PT, R3, RZ, PT, P1 ;  /* 0x000000ff0300720c */ /* 0x000fe40003f26110 */
[----:B------:R-:W-:-:S04]  /*00d0*/  ISETP.NE.U32.AND P0, PT, R18, RZ, PT ;  /* 0x000000ff1200720c */ /* 0x000fc80003f05070 */
[----:B------:R-:W-:-:S07]  /*00e0*/  ISETP.NE.AND.EX P0, PT, RZ, RZ, PT, P0 ;  /* 0x000000ffff00720c */ /* 0x000fce0003f05300 */
[----:B------:R-:W-:Y:S06]  /*00f0*/  @!P1 BRA `(.L_x_1) ;  /* 0x0000000c009c9947 */ /* 0x000fec0003800000 */
[----:B------:R-:W1:Y:S01]  /*0100*/  LDC.64 R4, c[0x0][0x388] ;  /* 0x0000e200ff047b82 */ /* 0x000e620000000a00 */
[----:B------:R-:W-:-:S04]  /*0110*/  SHF.R.S32.HI R3, RZ, 0x1f, R0 ;  /* 0x0000001fff037819 */ /* 0x000fc80000011400 */
[----:B------:R-:W-:-:S03]  /*0120*/  LEA.HI R3, R3, R0, RZ, 0x2 ;  /* 0x0000000003037211 */ /* 0x000fc600078f10ff */
[----:B------:R-:W2:Y:S01]  /*0130*/  LDC.64 R8, c[0x0][0x380] ;  /* 0x0000e000ff087b82 */ /* 0x000ea20000000a00 */
[----:B------:R-:W-:Y:S02]  /*0140*/  LOP3.LUT R7, R3, 0xfffffffc, RZ, 0xc0, !PT ;  /* 0xfffffffc03077812 */ /* 0x000fe400078ec0ff */
[----:B------:R-:W-:-:S03]  /*0150*/  SHF.R.S32.HI R17, RZ, 0x2, R3 ;  /* 0x00000002ff117819 */ /* 0x000fc60000011403 */
[----:B------:R-:W-:Y:S02]  /*0160*/  IMAD.IADD R7, R0, 0x1, R7 ;  /* 0x0000000100077824 */ /* 0x000fe400078e0207 */
[----:B-1----:R-:W-:-:S06]  /*0170*/  IMAD.WIDE R16, R17, 0x8, R4 ;  /* 0x0000000811107825 */ /* 0x002fcc00078e0204 */
[----:B0-----:R-:W3:Y:S01]  /*0180*/  LDG.E.64 R16, desc[UR6][R16.64] ;  /* 0x0000000610107981 */ /* 0x001ee2000c1e1b00 */
[----:B--2---:R-:W-:-:S05]  /*0190*/  IMAD.WIDE R6, R7, 0x8, R8 ;  /* 0x0000000807067825 */ /* 0x004fca00078e0208 */
[----:B------:R-:W3:Y:S04]  /*01a0*/  LDG.E.64 R14, desc[UR6][R6.64+0x20] ;  /* 0x00002006060e7981 */ /* 0x000ee8000c1e1b00 */
[----:B------:R-:W2:Y:S01]  /*01b0*/  LDG.E.64 R10, desc[UR6][R6.64] ;  /* 0x00000006060a7981 */ /* 0x000ea2000c1e1b00 */
[-C--:B---3--:R-:W-:Y:S02]  /*01c0*/  IMAD R3, R17, R14.reuse, RZ ;  /* 0x0000000e11037224 */ /* 0x088fe400078e02ff */
[----:B------:R-:W-:-:S04]  /*01d0*/  IMAD.WIDE.U32 R12, R16, R14, RZ ;  /* 0x0000000e100c7225 */ /* 0x000fc800078e00ff */
[----:B------:R-:W-:-:S04]  /*01e0*/  IMAD R3, R15, R16, R3 ;  /* 0x000000100f037224 */ /* 0x000fc800078e0203 */
[----:B------:R-:W-:-:S04]  /*01f0*/  IMAD.IADD R13, R13, 0x1, R3 ;  /* 0x000000010d0d7824 */ /* 0x000fc800078e0203 */
[----:B------:R-:W-:-:S04]  /*0200*/  IMAD.WIDE.U32 R14, R13, 0x1d778331, RZ ;  /* 0x1d7783310d0e7825 */ /* 0x000fc800078e00ff */
[----:B------:R-:W-:-:S04]  /*0210*/  IMAD.WIDE.U32 R20, P1, R12, 0x226b902, R14 ;  /* 0x0226b9020c147825 */ /* 0x000fc8000782000e */
[----:B------:R-:W-:-:S04]  /*0220*/  IMAD.WIDE.U32 R14, R12, 0x1d778331, RZ ;  /* 0x1d7783310c0e7825 */ /* 0x000fc800078e00ff */
[----:B------:R-:W-:Y:S01]  /*0230*/  IMAD.X R23, RZ, RZ, RZ, P1 ;  /* 0x000000ffff177224 */ /* 0x000fe200008e06ff */
[----:B------:R-:W-:Y:S01]  /*0240*/  IADD3 RZ, P1, PT, R15, R20, RZ ;  /* 0x000000140fff7210 */ /* 0x000fe20007f3e0ff */
[----:B------:R-:W-:-:S04]  /*0250*/  IMAD.MOV.U32 R22, RZ, RZ, R21 ;  /* 0x000000ffff167224 */ /* 0x000fc800078e0015 */
[C---:B------:R-:W-:Y:S01]  /*0260*/  IMAD.WIDE.U32.X R14, R13.reuse, 0x226b902, R22, P1 ;  /* 0x0226b9020d0e7825 */ /* 0x040fe200008e0416 */
[----:B------:R-:W-:Y:S02]  /*0270*/  ISETP.LT.AND P2, PT, R13, RZ, PT ;  /* 0x000000ff0d00720c */ /* 0x000fe40003f41270 */
[----:B------:R-:W-:-:S04]  /*0280*/  IADD3 R3, P1, PT, R14, -0x1d778331, RZ ;  /* 0xe2887ccf0e037810 */ /* 0x000fc80007f3e0ff */
[----:B------:R-:W-:Y:S02]  /*0290*/  IADD3.X R17, PT, PT, R15, -0x226b903, RZ, P1, !PT ;  /* 0xfdd946fd0f117810 */ /* 0x000fe40000ffe4ff */
[----:B------:R-:W-:Y:S02]  /*02a0*/  SEL R3, R3, R14, P2 ;  /* 0x0000000e03037207 */ /* 0x000fe40001000000 */
[----:B------:R-:W-:-:S04]  /*02b0*/  SEL R14, R17, R15, P2 ;  /* 0x0000000f110e7207 */ /* 0x000fc80001000000 */
[----:B------:R-:W-:-:S04]  /*02c0*/  SHF.R.S64 R15, R3, 0x17, R14 ;  /* 0x00000017030f7819 */ /* 0x000fc8000000100e */
[----:B------:R-:W-:-:S04]  /*02d0*/  LEA.HI R15, P1, R14, R15, RZ, 0x1 ;  /* 0x0000000f0e0f7211 */ /* 0x000fc800078308ff */
[----:B------:R-:W-:Y:S01]  /*02e0*/  LEA.HI.X.SX32 R14, R14, RZ, 0x9, P1 ;  /* 0x000000ff0e0e7211 */ /* 0x000fe200008f4eff */
[----:B------:R-:W-:Y:S01]  /*02f0*/  IMAD.WIDE.U32 R12, R15, -0x3b800001, R12 ;  /* 0xc47fffff0f0c7825 */ /* 0x000fe200078e000c */
[----:B--2---:R-:W-:-:S03]  /*0300*/  IADD3 R3, P1, PT, R10, 0x3b800001, RZ ;  /* 0x3b8000010a037810 */ /* 0x004fc60007f3e0ff */
[----:B------:R-:W-:Y:S02]  /*0310*/  IMAD R16, R14, -0x3b800001, RZ ;  /* 0xc47fffff0e107824 */ /* 0x000fe400078e02ff */
[----:B------:R-:W-:Y:S01]  /*0320*/  IMAD.X R14, RZ, RZ, R11, P1 ;  /* 0x000000ffff0e7224 */ /* 0x000fe200008e060b */
[-C--:B------:R-:W-:Y:S02]  /*0330*/  IADD3 R10, P1, PT, R3, R12.reuse, RZ ;  /* 0x0000000c030a7210 */ /* 0x080fe40007f3e0ff */
[----:B------:R-:W-:Y:S02]  /*0340*/  IADD3 R13, PT, PT, R13, -R15, R16 ;  /* 0x8000000f0d0d7210 */ /* 0x000fe40007ffe010 */
[----:B------:R-:W-:-:S03]  /*0350*/  IADD3 R12, P2, PT, R3, -R12, RZ ;  /* 0x8000000c030c7210 */ /* 0x000fc60007f5e0ff */
[C-C-:B------:R-:W-:Y:S02]  /*0360*/  IMAD.X R11, R14.reuse, 0x1, R13.reuse, P1 ;  /* 0x000000010e0b7824 */ /* 0x140fe400008e060d */
[----:B------:R-:W-:Y:S02]  /*0370*/  IMAD.X R13, R14, 0x1, ~R13, P2 ;  /* 0x000000010e0d7824 */ /* 0x000fe400010e0e0d */
[----:B------:R-:W-:-:S04]  /*0380*/  IMAD.WIDE.U32 R16, R11, 0x1d778331, RZ ;  /* 0x1d7783310b107825 */ /* 0x000fc800078e00ff */
[----:B------:R-:W-:-:S04]  /*0390*/  IMAD.WIDE.U32 R14, R13, 0x1d778331, RZ ;  /* 0x1d7783310d0e7825 */ /* 0x000fc800078e00ff */
[----:B------:R-:W-:-:S04]  /*03a0*/  IMAD.WIDE.U32 R16, P1, R10, 0x226b902, R16 ;  /* 0x0226b9020a107825 */ /* 0x000fc80007820010 */
[----:B------:R-:W-:-:S04]  /*03b0*/  IMAD.WIDE.U32 R20, R10, 0x1d778331, RZ ;  /* 0x1d7783310a147825 */ /* 0x000fc800078e00ff */
[----:B------:R-:W-:-:S04]  /*03c0*/  IMAD.WIDE.U32 R14, P2, R12, 0x226b902, R14 ;  /* 0x0226b9020c0e7825 */ /* 0x000fc8000784000e */
[----:B------:R-:W-:-:S04]  /*03d0*/  IMAD.WIDE.U32 R24, R12, 0x1d778331, RZ ;  /* 0x1d7783310c187825 */ /* 0x000fc800078e00ff */
[----:B------:R-:W-:Y:S01]  /*03e0*/  IMAD.X R23, RZ, RZ, RZ, P1 ;  /* 0x000000ffff177224 */ /* 0x000fe200008e06ff */
[----:B------:R-:W-:Y:S01]  /*03f0*/  IADD3 RZ, P1, PT, R21, R16, RZ ;  /* 0x0000001015ff7210 */ /* 0x000fe20007f3e0ff */
[----:B------:R-:W-:Y:S01]  /*0400*/  IMAD.X R21, RZ, RZ, RZ, P2 ;  /* 0x000000ffff157224 */ /* 0x000fe200010e06ff */
[----:B------:R-:W-:Y:S01]  /*0410*/  IADD3 RZ, P2, PT, R25, R14, RZ ;  /* 0x0000000e19ff7210 */ /* 0x000fe20007f5e0ff */
[----:B------:R-:W-:Y:S02]  /*0420*/  IMAD.MOV.U32 R22, RZ, RZ, R17 ;  /* 0x000000ffff167224 */ /* 0x000fe400078e0011 */
[----:B------:R-:W-:Y:S02]  /*0430*/  IMAD.MOV.U32 R20, RZ, RZ, R15 ;  /* 0x000000ffff147224 */ /* 0x000fe400078e000f */
[----:B------:R-:W-:-:S04]  /*0440*/  IMAD.WIDE.U32.X R16, R11, 0x226b902, R22, P1 ;  /* 0x0226b9020b107825 */ /* 0x000fc800008e0416 */
[----:B------:R-:W-:Y:S01]  /*0450*/  IMAD.WIDE.U32.X R14, R13, 0x226b902, R20, P2 ;  /* 0x0226b9020d0e7825 */ /* 0x000fe200010e0414 */
[----:B------:R-:W-:Y:S02]  /*0460*/  IADD3 R21, P3, PT, R16, -0x1d778331, RZ ;  /* 0xe2887ccf10157810 */ /* 0x000fe40007f7e0ff */
[----:B------:R-:W-:Y:S02]  /*0470*/  ISETP.LT.AND P1, PT, R11, RZ, PT ;  /* 0x000000ff0b00720c */ /* 0x000fe40003f21270 */
[----:B------:R-:W-:Y:S02]  /*0480*/  IADD3 R19, P2, PT, R14, -0x1d778331, RZ ;  /* 0xe2887ccf0e137810 */ /* 0x000fe40007f5e0ff */
[----:B------:R-:W-:Y:S02]  /*0490*/  IADD3.X R3, PT, PT, R17, -0x226b903, RZ, P3, !PT ;  /* 0xfdd946fd11037810 */ /* 0x000fe40001ffe4ff */
[----:B------:R-:W-:Y:S02]  /*04a0*/  ISETP.LT.AND P3, PT, R13, RZ, PT ;  /* 0x000000ff0d00720c */ /* 0x000fe40003f61270 */
[----:B------:R-:W-:-:S02]  /*04b0*/  IADD3.X R23, PT, PT, R15, -0x226b903, RZ, P2, !PT ;  /* 0xfdd946fd0f177810 */ /* 0x000fc400017fe4ff */
[----:B------:R-:W-:Y:S02]  /*04c0*/  SEL R20, R3, R17, P1 ;  /* 0x0000001103147207 */ /* 0x000fe40000800000 */
[----:B------:R-:W-:Y:S02]  /*04d0*/  SEL R17, R19, R14, P3 ;  /* 0x0000000e13117207 */ /* 0x000fe40001800000 */
[----:B------:R-:W-:Y:S02]  /*04e0*/  SEL R21, R21, R16, P1 ;  /* 0x0000001015157207 */ /* 0x000fe40000800000 */
[----:B------:R-:W-:Y:S02]  /*04f0*/  SEL R14, R23, R15, P3 ;  /* 0x0000000f170e7207 */ /* 0x000fe40001800000 */
[----:B------:R-:W-:Y:S02]  /*0500*/  SHF.R.S64 R21, R21, 0x17, R20 ;  /* 0x0000001715157819 */ /* 0x000fe40000001014 */
[----:B------:R-:W-:-:S02]  /*0510*/  SHF.R.S64 R17, R17, 0x17, R14 ;  /* 0x0000001711117819 */ /* 0x000fc4000000100e */
[----:B------:R-:W-:Y:S02]  /*0520*/  LEA.HI R21, P1, R20, R21, RZ, 0x1 ;  /* 0x0000001514157211 */ /* 0x000fe400078308ff */
[----:B------:R-:W-:Y:S02]  /*0530*/  LEA.HI R17, P2, R14, R17, RZ, 0x1 ;  /* 0x000000110e117211 */ /* 0x000fe400078508ff */
[----:B------:R-:W-:Y:S02]  /*0540*/  LEA.HI.X.SX32 R20, R20, RZ, 0x9, P1 ;  /* 0x000000ff14147211 */ /* 0x000fe400008f4eff */
[----:B------:R-:W-:Y:S01]  /*0550*/  LEA.HI.X.SX32 R19, R14, RZ, 0x9, P2 ;  /* 0x000000ff0e137211 */ /* 0x000fe200010f4eff */
[----:B------:R-:W-:-:S04]  /*0560*/  IMAD.WIDE.U32 R14, R21, -0x3b800001, R10 ;  /* 0xc47fffff150e7825 */ /* 0x000fc800078e000a */
[----:B------:R-:W-:Y:S02]  /*0570*/  IMAD R20, R20, -0x3b800001, RZ ;  /* 0xc47fffff14147824 */ /* 0x000fe400078e02ff */
[----:B------:R-:W-:-:S04]  /*0580*/  IMAD.WIDE.U32 R12, R17, -0x3b800001, R12 ;  /* 0xc47fffff110c7825 */ /* 0x000fc800078e000c */
[----:B------:R-:W-:Y:S01]  /*0590*/  IMAD R19, R19, -0x3b800001, RZ ;  /* 0xc47fffff13137824 */ /* 0x000fe200078e02ff */
[----:B------:R-:W-:Y:S01]  /*05a0*/  IADD3 R15, PT, PT, R15, -R21, R20 ;  /* 0x800000150f0f7210 */ /* 0x000fe20007ffe014 */
[----:B------:R-:W-:-:S03]  /*05b0*/  IMAD.MOV.U32 R22, RZ, RZ, R12 ;  /* 0x000000ffff167224 */ /* 0x000fc600078e000c */
[----:B------:R-:W-:Y:S01]  /*05c0*/  IADD3 R23, PT, PT, R13, -R17, R19 ;  /* 0x800000110d177210 */ /* 0x000fe20007ffe013 */
[----:B------:R-:W-:Y:S04]  /*05d0*/  STG.E.64 desc[UR6][R6.64], R14 ;  /* 0x0000000e06007986 */ /* 0x000fe8000c101b06 */
[----:B------:R0:W-:Y:S01]  /*05e0*/  STG.E.64 desc[UR6][R6.64+0x20], R22 ;  /* 0x0000201606007986 */ /* 0x0001e2000c101b06 */
[----:B------:R-:W-:-:S04]  /*05f0*/  LEA.HI R16, R0, R0, RZ, 0x1 ;  /* 0x0000000000107211 */ /* 0x000fc800078f08ff */
[----:B------:R-:W-:Y:S02]  /*0600*/  LOP3.LUT R3, R16, 0xfffffffe, RZ, 0xc0, !PT ;  /* 0xfffffffe10037812 */ /* 0x000fe400078ec0ff */
[----:B------:R-:W-:-:S03]  /*0610*/  SHF.R.S32.HI R21, RZ, 0x1, R16 ;  /* 0x00000001ff157819 */ /* 0x000fc60000011410 */
[----:B------:R-:W-:Y:S02]  /*0620*/  IMAD.IADD R11, R0, 0x1, R3 ;  /* 0x00000001000b7824 */ /* 0x000fe400078e0203 */
[----:B------:R-:W-:Y:S01]  /*0630*/  IMAD.WIDE R20, R21, 0x8, R4 ;  /* 0x0000000815147825 */ /* 0x000fe200078e0204 */
[----:B------:R-:W-:Y:S03]  /*0640*/  BAR.SYNC.DEFER_BLOCKING 0x0 ;  /* 0x0000000000007b1d */ /* 0x000fe60000010000 */
[----:B------:R-:W-:-:S03]  /*0650*/  IMAD.WIDE R8, R11, 0x8, R8 ;  /* 0x000000080b087825 */ /* 0x000fc600078e0208 */
[----:B------:R-:W2:Y:S04]  /*0660*/  LDG.E.64 R20, desc[UR6][R20.64] ;  /* 0x0000000614147981 */ /* 0x000ea8000c1e1b00 */
[----:B------:R-:W2:Y:S04]  /*0670*/  LDG.E.64 R16, desc[UR6][R8.64+0x10] ;  /* 0x0000100608107981 */ /* 0x000ea8000c1e1b00 */
[----:B------:R-:W3:Y:S01]  /*0680*/  LDG.E.64 R10, desc[UR6][R8.64] ;  /* 0x00000006080a7981 */ /* 0x000ee2000c1e1b00 */
[----:B------:R-:W-:Y:S02]  /*0690*/  IMAD.IADD R3, R0, 0x1, -R3 ;  /* 0x0000000100037824 */ /* 0x000fe400078e0a03 */
[----:B--2---:R-:W-:-:S02]  /*06a0*/  IMAD R19, R21, R16, RZ ;  /* 0x0000001015137224 */ /* 0x004fc400078e02ff */
[----:B------:R-:W-:-:S04]  /*06b0*/  IMAD.WIDE.U32 R12, R20, R16, RZ ;  /* 0x00000010140c7225 */ /* 0x000fc800078e00ff */
[----:B------:R-:W-:-:S04]  /*06c0*/  IMAD R19, R17, R20, R19 ;  /* 0x0000001411137224 */ /* 0x000fc800078e0213 */
[----:B------:R-:W-:-:S04]  /*06d0*/  IMAD.IADD R13, R13, 0x1, R19 ;  /* 0x000000010d0d7824 */ /* 0x000fc800078e0213 */
[----:B------:R-:W-:-:S04]  /*06e0*/  IMAD.WIDE.U32 R16, R13, 0x1d778331, RZ ;  /* 0x1d7783310d107825 */ /* 0x000fc800078e00ff */
[----:B0-----:R-:W-:-:S04]  /*06f0*/  IMAD.WIDE.U32 R6, R12, 0x1d778331, RZ ;  /* 0x1d7783310c067825 */ /* 0x001fc800078e00ff */
[----:B------:R-:W-:-:S04]  /*0700*/  IMAD.WIDE.U32 R16, P1, R12, 0x226b902, R16 ;  /* 0x0226b9020c107825 */ /* 0x000fc80007820010 */
        /* <DEDUP_REMOVED lines=13> */
[----:B---3--:R-:W-:-:S03]  /*07e0*/  IADD3 R7, P1, PT, R10, 0x3b800001, RZ ;  /* 0x3b8000010a077810 */ /* 0x008fc60007f3e0ff */
        /* <DEDUP_REMOVED lines=22> */
[----:B------:R-:W-:Y:S02]  /*0950*/  IADD3 R21, P2, PT, R12, -0x1d778331, RZ ;  /* 0xe2887ccf0c157810 */ /* 0x000fe40007f5e0ff */
[----:B------:R-:W-:Y:S02]  /*0960*/  IADD3.X R19, PT, PT, R15, -0x226b903, RZ, P3, !PT ;  /* 0xfdd946fd0f137810 */ /* 0x000fe40001ffe4ff */
[----:B------:R-:W-:Y:S02]  /*0970*/  ISETP.LT.AND P1, PT, R7, RZ, PT ;  /* 0x000000ff0700720c */ /* 0x000fe40003f21270 */
        /* <DEDUP_REMOVED lines=13> */
[----:B------:R-:W-:-:S04]  /*0a50*/  IMAD.WIDE.U32 R10, R21, -0x3b800001, R10 ;  /* 0xc47fffff150a7825 */ /* 0x000fc800078e000a */
[----:B------:R-:W-:Y:S02]  /*0a60*/  IMAD R13, R13, -0x3b800001, RZ ;  /* 0xc47fffff0d0d7824 */ /* 0x000fe400078e02ff */
[----:B------:R-:W-:Y:S02]  /*0a70*/  IMAD R12, R12, -0x3b800001, RZ ;  /* 0xc47fffff0c0c7824 */ /* 0x000fe400078e02ff */
[----:B------:R-:W-:Y:S01]  /*0a80*/  IMAD.MOV.U32 R16, RZ, RZ, R6 ;  /* 0x000000ffff107224 */ /* 0x000fe200078e0006 */
[----:B------:R-:W-:Y:S01]  /*0a90*/  IADD3 R17, PT, PT, R7, -R17, R13 ;  /* 0x8000001107117210 */ /* 0x000fe20007ffe00d */
[----:B------:R-:W-:Y:S01]  /*0aa0*/  IMAD.MOV.U32 R20, RZ, RZ, R10 ;  /* 0x000000ffff147224 */ /* 0x000fe200078e000a */
[----:B------:R-:W-:-:S03]  /*0ab0*/  IADD3 R21, PT, PT, R11, -R21, R12 ;  /* 0x800000150b157210 */ /* 0x000fc60007ffe00c */
[----:B------:R-:W-:Y:S04]  /*0ac0*/  STG.E.64 desc[UR6][R8.64], R16 ;  /* 0x0000001008007986 */ /* 0x000fe8000c101b06 */
[----:B------:R0:W-:Y:S01]  /*0ad0*/  STG.E.64 desc[UR6][R8.64+0x10], R20 ;  /* 0x0000101408007986 */ /* 0x0001e2000c101b06 */
[----:B------:R-:W-:Y:S01]  /*0ae0*/  IMAD.WIDE R14, R0, 0x8, R4 ;  /* 0x00000008000e7825 */ /* 0x000fe200078e0204 */
[----:B------:R-:W-:Y:S03]  /*0af0*/  BAR.SYNC.DEFER_BLOCKING 0x0 ;  /* 0x0000000000007b1d */ /* 0x000fe60000010000 */
[----:B------:R-:W-:-:S03]  /*0b00*/  IMAD.WIDE R4, R3, 0x8, R8 ;  /* 0x0000000803047825 */ /* 0x000fc600078e0208 */
[----:B------:R-:W2:Y:S04]  /*0b10*/  LDG.E.64 R14, desc[UR6][R14.64] ;  /* 0x000000060e0e7981 */ /* 0x000ea8000c1e1b00 */
[----:B------:R-:W2:Y:S04]  /*0b20*/  LDG.E.64 R12, desc[UR6][R4.64+0x8] ;  /* 0x00000806040c7981 */ /* 0x000ea8000c1e1b00 */
[----:B------:R-:W3:Y:S01]  /*0b30*/  LDG.E.64 R6, desc[UR6][R4.64] ;  /* 0x0000000604067981 */ /* 0x000ee2000c1e1b00 */
[-C--:B--2---:R-:W-:Y:S02]  /*0b40*/  IMAD R3, R15, R12.reuse, RZ ;  /* 0x0000000c0f037224 */ /* 0x084fe400078e02ff */
        /* <DEDUP_REMOVED lines=43> */
[----:B------:R-:W-:Y:S02]  /*0e00*/  ISETP.LT.AND P1, PT, R7, RZ, PT ;  /* 0x000000ff0700720c */ /* 0x000fe40003f21270 */
        /* <DEDUP_REMOVED lines=9> */
[C---:B------:R-:W-:Y:S02]  /*0ea0*/  LEA.HI R11, P1, R15.reuse, R11, RZ, 0x1 ;  /* 0x0000000b0f0b7211 */ /* 0x040fe400078308ff */
[C---:B------:R-:W-:Y:S02]  /*0eb0*/  LEA.HI R3, P2, R10.reuse, R3, RZ, 0x1 ;  /* 0x000000030a037211 */ /* 0x040fe400078508ff */
[----:B------:R-:W-:Y:S02]  /*0ec0*/  LEA.HI.X.SX32 R12, R15, RZ, 0x9, P1 ;  /* 0x000000ff0f0c7211 */ /* 0x000fe400008f4eff */
[----:B------:R-:W-:Y:S01]  /*0ed0*/  LEA.HI.X.SX32 R10, R10, RZ, 0x9, P2 ;  /* 0x000000ff0a0a7211 */ /* 0x000fe200010f4eff */
[----:B------:R-:W-:-:S04]  /*0ee0*/  IMAD.WIDE.U32 R6, R11, -0x3b800001, R6 ;  /* 0xc47fffff0b067825 */ /* 0x000fc800078e0006 */
[----:B------:R-:W-:-:S04]  /*0ef0*/  IMAD.WIDE.U32 R8, R3, -0x3b800001, R8 ;  /* 0xc47fffff03087825 */ /* 0x000fc800078e0008 */
[----:B------:R-:W-:Y:S02]  /*0f00*/  IMAD R12, R12, -0x3b800001, RZ ;  /* 0xc47fffff0c0c7824 */ /* 0x000fe400078e02ff */
[----:B------:R-:W-:-:S03]  /*0f10*/  IMAD R10, R10, -0x3b800001, RZ ;  /* 0xc47fffff0a0a7824 */ /* 0x000fc600078e02ff */
[----:B------:R-:W-:Y:S02]  /*0f20*/  IADD3 R7, PT, PT, R7, -R11, R12 ;  /* 0x8000000b07077210 */ /* 0x000fe40007ffe00c */
[----:B------:R-:W-:-:S03]  /*0f30*/  IADD3 R9, PT, PT, R9, -R3, R10 ;  /* 0x8000000309097210 */ /* 0x000fc60007ffe00a */
[----:B------:R1:W-:Y:S04]  /*0f40*/  STG.E.64 desc[UR6][R4.64], R6 ;  /* 0x0000000604007986 */ /* 0x0003e8000c101b06 */
[----:B------:R1:W-:Y:S01]  /*0f50*/  STG.E.64 desc[UR6][R4.64+0x8], R8 ;  /* 0x0000080804007986 */ /* 0x0003e2000c101b06 */
[----:B------:R-:W-:Y:S06]  /*0f60*/  BAR.SYNC.DEFER_BLOCKING 0x0 ;  /* 0x0000000000007b1d */ /* 0x000fec0000010000 */
.L_x_1:
[----:B0-----:R-:W-:Y:S05]  /*0f70*/  @!P0 EXIT ;  /* 0x000000000000894d */ /* 0x001fea0003800000 */
[----:B------:R-:W-:Y:S01]  /*0f80*/  ISETP.NE.U32.AND P1, PT, R18, 0x1, PT ;  /* 0x000000011200780c */ /* 0x000fe20003f25070 */
[----:B------:R-:W-:Y:S01]  /*0f90*/  UMOV UR4, URZ ;  /* 0x000000ff00047c82 */ /* 0x000fe20008000000 */
[----:B------:R-:W-:Y:S02]  /*0fa0*/  LOP3.LUT R2, R2, 0x1, RZ, 0xc0, !PT ;  /* 0x0000000102027812 */ /* 0x000fe400078ec0ff */
[----:B------:R-:W-:Y:S02]  /*0fb0*/  ISETP.NE.AND.EX P1, PT, RZ, RZ, PT, P1 ;  /* 0x000000ffff00720c */ /* 0x000fe40003f25310 */
[----:B------:R-:W-:-:S04]  /*0fc0*/  ISETP.NE.U32.AND P0, PT, R2, 0x1, PT ;  /* 0x000000010200780c */ /* 0x000fc80003f05070 */
[----:B------:R-:W-:-:S07]  /*0fd0*/  ISETP.NE.U32.AND.EX P0, PT, RZ, RZ, PT, P0 ;  /* 0x000000ffff00720c */ /* 0x000fce0003f05100 */
[----:B------:R-:W-:Y:S06]  /*0fe0*/  @!P1 BRA `(.L_x_2) ;  /* 0x0000000800789947 */ /* 0x000fec0003800000 */
[----:B-1----:R-:W0:Y:S01]  /*0ff0*/  LDC.64 R6, c[0x0][0x388] ;  /* 0x0000e200ff067b82 */ /* 0x002e220000000a00 */
[----:B------:R-:W-:-:S04]  /*1000*/  SHF.R.S32.HI R3, RZ, 0x1f, R0 ;  /* 0x0000001fff037819 */ /* 0x000fc80000011400 */
[----:B------:R-:W-:-:S03]  /*1010*/  LEA.HI R3, R3, R0, RZ, 0x2 ;  /* 0x0000000003037211 */ /* 0x000fc600078f10ff */
[----:B------:R-:W1:Y:S01]  /*1020*/  LDC.64 R4, c[0x0][0x380] ;  /* 0x0000e000ff047b82 */ /* 0x000e620000000a00 */
[----:B------:R-:W-:Y:S02]  /*1030*/  LOP3.LUT R9, R3, 0xfffffffc, RZ, 0xc0, !PT ;  /* 0xfffffffc03097812 */ /* 0x000fe400078ec0ff */
[----:B------:R-:W-:-:S03]  /*1040*/  SHF.R.S32.HI R19, RZ, 0x2, R3 ;  /* 0x00000002ff137819 */ /* 0x000fc60000011403 */
[----:B------:R-:W-:Y:S02]  /*1050*/  IMAD.IADD R3, R0, 0x1, R9 ;  /* 0x0000000100037824 */ /* 0x000fe400078e0209 */
[----:B0-----:R-:W-:-:S05]  /*1060*/  IMAD.WIDE R18, R19, 0x8, R6 ;  /* 0x0000000813127825 */ /* 0x001fca00078e0206 */
[----:B------:R-:W2:Y:S01]  /*1070*/  LDG.E.64 R14, desc[UR6][R18.64] ;  /* 0x00000006120e7981 */ /* 0x000ea2000c1e1b00 */
[----:B-1----:R-:W-:-:S05]  /*1080*/  IMAD.WIDE R2, R3, 0x8, R4 ;  /* 0x0000000803027825 */ /* 0x002fca00078e0204 */
[----:B------:R-:W2:Y:S04]  /*1090*/  LDG.E.64 R12, desc[UR6][R2.64+0x20] ;  /* 0x00002006020c7981 */ /* 0x000ea8000c1e1b00 */
[----:B------:R-:W3:Y:S01]  /*10a0*/  LDG.E.64 R8, desc[UR6][R2.64] ;  /* 0x0000000602087981 */ /* 0x000ee2000c1e1b00 */
[-C--:B--2---:R-:W-:Y:S02]  /*10b0*/  IMAD R15, R15, R12.reuse, RZ ;  /* 0x0000000c0f0f7224 */ /* 0x084fe400078e02ff */
        /* <DEDUP_REMOVED lines=57> */
[----:B------:R-:W-:Y:S01]  /*1450*/  IMAD.WIDE.U32 R8, R15, -0x3b800001, R8 ;  /* 0xc47fffff0f087825 */ /* 0x000fe200078e0008 */
[----:B------:R-:W-:-:S03]  /*1460*/  LEA.HI R14, R0, R0, RZ, 0x1 ;  /* 0x00000000000e7211 */ /* 0x000fc600078f08ff */
[----:B------:R-:W-:-:S04]  /*1470*/  IMAD.WIDE.U32 R10, R17, -0x3b800001, R10 ;  /* 0xc47fffff110a7825 */ /* 0x000fc800078e000a */
[----:B------:R-:W-:Y:S02]  /*1480*/  IMAD R13, R13, -0x3b800001, RZ ;  /* 0xc47fffff0d0d7824 */ /* 0x000fe400078e02ff */
[----:B------:R-:W-:Y:S01]  /*1490*/  IMAD R12, R12, -0x3b800001, RZ ;  /* 0xc47fffff0c0c7824 */ /* 0x000fe200078e02ff */
[----:B------:R-:W-:Y:S01]  /*14a0*/  LOP3.LUT R19, R14, 0xfffffffe, RZ, 0xc0, !PT ;  /* 0xfffffffe0e137812 */ /* 0x000fe200078ec0ff */
[----:B------:R-:W-:Y:S01]  /*14b0*/  IMAD.MOV.U32 R16, RZ, RZ, R10 ;  /* 0x000000ffff107224 */ /* 0x000fe200078e000a */
[----:B------:R-:W-:Y:S01]  /*14c0*/  SHF.R.S32.HI R23, RZ, 0x1, R14 ;  /* 0x00000001ff177819 */ /* 0x000fe2000001140e */
[----:B------:R-:W-:Y:S01]  /*14d0*/  IMAD.MOV.U32 R14, RZ, RZ, R8 ;  /* 0x000000ffff0e7224 */ /* 0x000fe200078e0008 */
[----:B------:R-:W-:Y:S02]  /*14e0*/  IADD3 R15, PT, PT, R9, -R15, R13 ;  /* 0x8000000f090f7210 */ /* 0x000fe40007ffe00d */
[----:B------:R-:W-:-:S03]  /*14f0*/  IADD3 R17, PT, PT, R11, -R17, R12 ;  /* 0x800000110b117210 */ /* 0x000fc60007ffe00c */
[----:B------:R-:W-:Y:S04]  /*1500*/  STG.E.64 desc[UR6][R2.64], R14 ;  /* 0x0000000e02007986 */ /* 0x000fe8000c101b06 */
[----:B------:R0:W-:Y:S01]  /*1510*/  STG.E.64 desc[UR6][R2.64+0x20], R16 ;  /* 0x0000201002007986 */ /* 0x0001e2000c101b06 */
[----:B------:R-:W-:Y:S02]  /*1520*/  IMAD.IADD R21, R0, 0x1, R19 ;  /* 0x0000000100157824 */ /* 0x000fe400078e0213 */
[----:B------:R-:W-:Y:S01]  /*1530*/  IMAD.WIDE R18, R23, 0x8, R6 ;  /* 0x0000000817127825 */ /* 0x000fe200078e0206 */
[----:B------:R-:W-:Y:S03]  /*1540*/  BAR.SYNC.DEFER_BLOCKING 0x0 ;  /* 0x0000000000007b1d */ /* 0x000fe60000010000 */
[----:B------:R-:W-:-:S03]  /*1550*/  IMAD.WIDE R4, R21, 0x8, R4 ;  /* 0x0000000815047825 */ /* 0x000fc600078e0204 */
[----:B------:R-:W2:Y:S04]  /*1560*/  LDG.E.64 R12, desc[UR6][R18.64] ;  /* 0x00000006120c7981 */ /* 0x000ea8000c1e1b00 */
[----:B------:R-:W2:Y:S04]  /*1570*/  LDG.E.64 R10, desc[UR6][R4.64+0x10] ;  /* 0x00001006040a7981 */ /* 0x000ea8000c1e1b00 */
[----:B------:R-:W3:Y:S01]  /*1580*/  LDG.E.64 R6, desc[UR6][R4.64] ;  /* 0x0000000604067981 */ /* 0x000ee2000c1e1b00 */
[----:B------:R-:W-:Y:S01]  /*1590*/  UMOV UR4, 0x2 ;  /* 0x0000000200047882 */ /* 0x000fe20000000000 */
        /* <DEDUP_REMOVED lines=67> */
.L_x_2:
[----:B------:R-:W-:Y:S05]  /*19d0*/  @P0 EXIT ;  /* 0x000000000000094d */ /* 0x000fea0003800000 */
[----:B0-----:R-:W-:Y:S01]  /*19e0*/  IMAD.MOV.U32 R2, RZ, RZ, 0x4 ;  /* 0x00000004ff027424 */ /* 0x001fe200078e00ff */
[----:B-1----:R-:W-:Y:S01]  /*19f0*/  IABS R8, R0 ;  /* 0x0000000000087213 */ /* 0x002fe20000000000 */
[----:B------:R-:W0:Y:S03]  /*1a00*/  LDC.64 R12, c[0x0][0x388] ;  /* 0x0000e200ff0c7b82 */ /* 0x000e260000000a00 */
[----:B------:R-:W-:-:S04]  /*1a10*/  SHF.R.U32.HI R9, RZ, UR4, R2 ;  /* 0x00000004ff097c19 */ /* 0x000fc80008011602 */
[-C--:B------:R-:W-:Y:S02]  /*1a20*/  IABS R5, R9.reuse ;  /* 0x0000000900057213 */ /* 0x080fe40000000000 */
[----:B------:R-:W-:Y:S02]  /*1a30*/  IABS R10, R9 ;  /* 0x00000009000a7213 */ /* 0x000fe40000000000 */
[----:B------:R-:W1:Y:S08]  /*1a40*/  I2F.RP R4, R5 ;  /* 0x0000000500047306 */ /* 0x000e700000209400 */
[----:B-1----:R-:W1:Y:S02]  /*1a50*/  MUFU.RCP R4, R4 ;  /* 0x0000000400047308 */ /* 0x002e640000001000 */
[----:B-1----:R-:W-:-:S06]  /*1a60*/  VIADD R2, R4, 0xffffffe ;  /* 0x0ffffffe04027836 */ /* 0x002fcc0000000000 */
[----:B------:R1:W2:Y:S02]  /*1a70*/  F2I.FTZ.U32.TRUNC.NTZ R3, R2 ;  /* 0x0000000200037305 */ /* 0x0002a4000021f000 */
[----:B-1----:R-:W-:Y:S02]  /*1a80*/  IMAD.MOV.U32 R2, RZ, RZ, RZ ;  /* 0x000000ffff027224 */ /* 0x002fe400078e00ff */
[----:B--2---:R-:W-:-:S04]  /*1a90*/  IMAD.MOV R6, RZ, RZ, -R3 ;  /* 0x000000ffff067224 */ /* 0x004fc800078e0a03 */
[----:B------:R-:W-:Y:S02]  /*1aa0*/  IMAD R7, R6, R5, RZ ;  /* 0x0000000506077224 */ /* 0x000fe400078e02ff */
[----:B------:R-:W-:Y:S02]  /*1ab0*/  IMAD.MOV.U32 R6, RZ, RZ, R8 ;  /* 0x000000ffff067224 */ /* 0x000fe400078e0008 */
[----:B------:R-:W-:-:S04]  /*1ac0*/  IMAD.HI.U32 R3, R3, R7, R2 ;  /* 0x0000000703037227 */ /* 0x000fc800078e0002 */
[----:B------:R-:W-:Y:S02]  /*1ad0*/  IMAD.MOV R7, RZ, RZ, -R10 ;  /* 0x000000ffff077224 */ /* 0x000fe400078e0a0a */
[----:B------:R-:W-:-:S04]  /*1ae0*/  IMAD.HI.U32 R4, R3, R6, RZ ;  /* 0x0000000603047227 */ /* 0x000fc800078e00ff */
[----:B------:R-:W-:-:S05]  /*1af0*/  IMAD R2, R4, R7, R6 ;  /* 0x0000000704027224 */ /* 0x000fca00078e0206 */
[----:B------:R-:W-:-:S13]  /*1b00*/  ISETP.GT.U32.AND P1, PT, R5, R2, PT ;  /* 0x000000020500720c */ /* 0x000fda0003f24070 */
[----:B------:R-:W-:Y:S02]  /*1b10*/  @!P1 IMAD.IADD R2, R2, 0x1, -R5 ;  /* 0x0000000102029824 */ /* 0x000fe400078e0a05 */
[----:B------:R-:W-:Y:S01]  /*1b20*/  @!P1 VIADD R4, R4, 0x1 ;  /* 0x0000000104049836 */ /* 0x000fe20000000000 */
[----:B------:R-:W-:Y:S02]  /*1b30*/  ISETP.NE.AND P1, PT, R9, RZ, PT ;  /* 0x000000ff0900720c */ /* 0x000fe40003f25270 */
[----:B------:R-:W-:Y:S02]  /*1b40*/  ISETP.GE.U32.AND P0, PT, R2, R5, PT ;  /* 0x000000050200720c */ /* 0x000fe40003f06070 */
[----:B------:R-:W-:-:S04]  /*1b50*/  LOP3.LUT R2, R0, R9, RZ, 0x3c, !PT ;  /* 0x0000000900027212 */ /* 0x000fc800078e3cff */
[----:B------:R-:W-:Y:S02]  /*1b60*/  ISETP.GE.AND P2, PT, R2, RZ, PT ;  /* 0x000000ff0200720c */ /* 0x000fe40003f46270 */
[----:B------:R-:W1:Y:S05]  /*1b70*/  LDC.64 R2, c[0x0][0x380] ;  /* 0x0000e000ff027b82 */ /* 0x000e6a0000000a00 */
[----:B------:R-:W-:-:S04]  /*1b80*/  @P0 VIADD R4, R4, 0x1 ;  /* 0x0000000104040836 */ /* 0x000fc80000000000 */
[----:B------:R-:W-:-:S04]  /*1b90*/  IMAD.MOV.U32 R5, RZ, RZ, R4 ;  /* 0x000000ffff057224 */ /* 0x000fc800078e0004 */
[----:B------:R-:W-:Y:S01]  /*1ba0*/  @!P2 IMAD.MOV R5, RZ, RZ, -R5 ;  /* 0x000000ffff05a224 */ /* 0x000fe200078e0a05 */
[----:B------:R-:W-:-:S05]  /*1bb0*/  @!P1 LOP3.LUT R5, RZ, R9, RZ, 0x33, !PT ;  /* 0x00000009ff059212 */ /* 0x000fca00078e33ff */
[----:B------:R-:W-:Y:S02]  /*1bc0*/  IMAD R7, R9, R5, R0 ;  /* 0x0000000509077224 */ /* 0x000fe400078e0200 */
[----:B0-----:R-:W-:-:S04]  /*1bd0*/  IMAD.WIDE R12, R5, 0x8, R12 ;  /* 0x00000008050c7825 */ /* 0x001fc800078e020c */
[----:B-1----:R-:W-:Y:S02]  /*1be0*/  IMAD.WIDE R2, R7, 0x8, R2 ;  /* 0x0000000807027825 */ /* 0x002fe400078e0202 */
[----:B------:R-:W2:Y:S01]  /*1bf0*/  LDG.E.64 R12, desc[UR6][R12.64] ;  /* 0x000000060c0c7981 */ /* 0x000ea2000c1e1b00 */
[----:B------:R-:W-:-:S03]  /*1c00*/  LEA R4, P0, R9, R2, 0x3 ;  /* 0x0000000209047211 */ /* 0x000fc600078018ff */
[----:B------:R-:W3:Y:S02]  /*1c10*/  LDG.E.64 R6, desc[UR6][R2.64] ;  /* 0x0000000602067981 */ /* 0x000ee4000c1e1b00 */
[----:B------:R-:W-:-:S05]  /*1c20*/  IMAD.X R5, RZ, RZ, R3, P0 ;  /* 0x000000ffff057224 */ /* 0x000fca00000e0603 */
[----:B------:R-:W2:Y:S02]  /*1c30*/  LDG.E.64 R10, desc[UR6][R4.64] ;  /* 0x00000006040a7981 */ /* 0x000ea4000c1e1b00 */
        /* <DEDUP_REMOVED lines=62> */
[----:B------:R-:W-:-:S04]  /*2020*/  IADD3 R7, PT, PT, R7, -R13, R10 ;  /* 0x8000000d07077210 */ /* 0x000fc80007ffe00a */
[----:B------:R-:W-:Y:S01]  /*2030*/  IADD3 R9, PT, PT, R9, -R11, R0 ;  /* 0x8000000b09097210 */ /* 0x000fe20007ffe000 */
[----:B------:R-:W-:Y:S04]  /*2040*/  STG.E.64 desc[UR6][R2.64], R6 ;  /* 0x0000000602007986 */ /* 0x000fe8000c101b06 */
[----:B------:R-:W-:Y:S01]  /*2050*/  STG.E.64 desc[UR6][R4.64], R8 ;  /* 0x0000000804007986 */ /* 0x000fe2000c101b06 */
[----:B------:R-:W-:Y:S06]  /*2060*/  BAR.SYNC.DEFER_BLOCKING 0x0 ;  /* 0x0000000000007b1d */ /* 0x000fec0000010000 */
[----:B------:R-:W-:Y:S05]  /*2070*/  EXIT ;  /* 0x000000000000794d */ /* 0x000fea0003800000 */
.L_x_3:
        /* <DEDUP_REMOVED lines=16> */
.L_x_8:


//--------------------- .text._Z5cuNTTPxS_x       --------------------------
	.section	.text._Z5cuNTTPxS_x,"ax",@progbits
	.align	128
        .global         _Z5cuNTTPxS_x
        .type           _Z5cuNTTPxS_x,@function
        .size           _Z5cuNTTPxS_x,(.L_x_9 - _Z5cuNTTPxS_x)
        .other          _Z5cuNTTPxS_x,@"STO_CUDA_ENTRY STV_DEFAULT"
_Z5cuNTTPxS_x:
.text._Z5cuNTTPxS_x:
        /* <DEDUP_REMOVED lines=247> */
.L_x_4:
        /* <DEDUP_REMOVED lines=166> */
.L_x_5:
        /* <DEDUP_REMOVED lines=107> */
.L_x_6:
        /* <DEDUP_REMOVED lines=16> */
.L_x_9:


//--------------------- .nv.shared.reserved.0     --------------------------
	.section	.nv.shared.reserved.0,"aw",@nobits
	.weak		__nv_reservedSMEM_offset_0_alias
	.size		__nv_reservedSMEM_offset_0_alias, 0, 64
	.other		__nv_reservedSMEM_offset_0_alias,@"STO_CUDA_RESERVED_SHARED STV_DEFAULT"
__nv_reservedSMEM_offset_0_alias:
	.zero		0
	.zero		64


//--------------------- .nv.constant0._Z9cuSwapInvPxS_ --------------------------
	.section	.nv.constant0._Z9cuSwapInvPxS_,"a",@progbits
	.sectionflags	@""
	.align	4
.nv.constant0._Z9cuSwapInvPxS_:
	.zero		912


//--------------------- .nv.constant0._Z6cuINTTPxS_x --------------------------
	.section	.nv.constant0._Z6cuINTTPxS_x,"a",@progbits
	.sectionflags	@""
	.align	4
.nv.constant0._Z6cuINTTPxS_x:
	.zero		920


//--------------------- .nv.constant0._Z5cuNTTPxS_x --------------------------
	.section	.nv.constant0._Z5cuNTTPxS_x,"a",@progbits
	.sectionflags	@""
	.align	4
.nv.constant0._Z5cuNTTPxS_x:
	.zero		920


//--------------------- SYMBOLS --------------------------

	.type		.nv.reservedSmem.offset0,@object
	.size		.nv.reservedSmem.offset0,0x4
